	.target	sm_100a

	.elftype	@"ET_EXEC"


//--------------------- .note.nv.tkinfo           --------------------------
	.section	.note.nv.tkinfo,"",@"SHT_NOTE"
	.sectionflags	@"SHF_NOTE_NV_TKINFO"
	.tkinfo
        /*0018*/ 	.word	0x00000081
        /*0030*/ 	.string	""
        /*0030*/ 	.string	"ptxas-blackwell"
        /*0030*/ 	.string	"Cuda compilation tools, release 12.9, V12.9.86"
        /*0030*/ 	.string	"Build cuda_12.9.r12.9/compiler.36037853_0"
        /*0030*/ 	.string	"-v  -suppress-debug-info  -lineinfo  -arch sm_100a "



//--------------------- .note.nv.cuver            --------------------------
	.section	.note.nv.cuver,"",@"SHT_NOTE"
	.sectionflags	@"SHF_NOTE_NV_CUVER"
        /*0018*/ 	.short	0x0001
        /*001a*/ 	.short	0x0064
        /*001c*/ 	.short	0x0001
        /*001e*/ 	.short	0x0000
        /*0020*/ 	.short	0x0001
        /*0022*/ 	.short	0x0000


//--------------------- .nv.info                  --------------------------
	.section	.nv.info,"",@"SHT_CUDA_INFO"
	.align	4


	//----- nvinfo : EIATTR_REGCOUNT
	.align		4
        /*0000*/ 	.byte	0x04, 0x2f
        /*0002*/ 	.short	(.L_4 - .L_3)
	.align		4
.L_3:
        /*0004*/ 	.word	index@(gluon_tcgen05)
        /*0008*/ 	.word	0x00000087


	//----- nvinfo : EIATTR_FRAME_SIZE
	.align		4
.L_4:
        /*000c*/ 	.byte	0x04, 0x11
        /*000e*/ 	.short	(.L_6 - .L_5)
	.align		4
.L_5:
        /*0010*/ 	.word	index@($__internal_2_$__cuda_sm10x_tcgen05_guardrail_trap_unallocated_columns_being_dealloced)
        /*0014*/ 	.word	0x00000000


	//----- nvinfo : EIATTR_FRAME_SIZE
	.align		4
.L_6:
        /*0018*/ 	.byte	0x04, 0x11
        /*001a*/ 	.short	(.L_8 - .L_7)
	.align		4
.L_7:
        /*001c*/ 	.word	index@($__internal_1_$__cuda_sm10x_tcgen05_guardrail_trap_phase_invalid_during_alloc)
        /*0020*/ 	.word	0x00000000


	//----- nvinfo : EIATTR_FRAME_SIZE
	.align		4
.L_8:
        /*0024*/ 	.byte	0x04, 0x11
        /*0026*/ 	.short	(.L_10 - .L_9)
	.align		4
.L_9:
        /*0028*/ 	.word	index@($__internal_0_$__cuda_sm10x_tcgen05_guardrail_trap_col_being_dealloced_not_returned_by_alloc)
        /*002c*/ 	.word	0x00000000


	//----- nvinfo : EIATTR_FRAME_SIZE
	.align		4
.L_10:
        /*0030*/ 	.byte	0x04, 0x11
        /*0032*/ 	.short	(.L_12 - .L_11)
	.align		4
.L_11:
        /*0034*/ 	.word	index@(gluon_tcgen05)
        /*0038*/ 	.word	0x00000000


	//----- nvinfo : EIATTR_MIN_STACK_SIZE
	.align		4
.L_12:
        /*003c*/ 	.byte	0x04, 0x12
        /*003e*/ 	.short	(.L_14 - .L_13)
	.align		4
.L_13:
        /*0040*/ 	.word	index@(gluon_tcgen05)
        /*0044*/ 	.word	0x00000000
.L_14:


//--------------------- .nv.info.gluon_tcgen05    --------------------------
	.section	.nv.info.gluon_tcgen05,"",@"SHT_CUDA_INFO"
	.sectionflags	@""
	.align	4


	//----- nvinfo : EIATTR_CUDA_API_VERSION
	.align		4
        /*0000*/ 	.byte	0x04, 0x37
        /*0002*/ 	.short	(.L_16 - .L_15)
.L_15:
        /*0004*/ 	.word	0x00000081


	//----- nvinfo : EIATTR_KPARAM_INFO
	.align		4
.L_16:
        /*0008*/ 	.byte	0x04, 0x17
        /*000a*/ 	.short	(.L_18 - .L_17)
.L_17:
        /*000c*/ 	.word	0x00000000
        /*0010*/ 	.short	0x000a
        /*0012*/ 	.short	0x0048
        /*0014*/ 	.byte	0x00, 0xf4, 0x21, 0x00


	//----- nvinfo : EIATTR_KPARAM_INFO
	.align		4
.L_18:
        /*0018*/ 	.byte	0x04, 0x17
        /*001a*/ 	.short	(.L_20 - .L_19)
.L_19:
        /*001c*/ 	.word	0x00000000
        /*0020*/ 	.short	0x0009
        /*0022*/ 	.short	0x0040
        /*0024*/ 	.byte	0x00, 0xf4, 0x21, 0x00


	//----- nvinfo : EIATTR_KPARAM_INFO
	.align		4
.L_20:
        /*0028*/ 	.byte	0x04, 0x17
        /*002a*/ 	.short	(.L_22 - .L_21)
.L_21:
        /*002c*/ 	.word	0x00000000
        /*0030*/ 	.short	0x0008
        /*0032*/ 	.short	0x0038
        /*0034*/ 	.byte	0x00, 0xf0, 0x21, 0x00


	//----- nvinfo : EIATTR_KPARAM_INFO
	.align		4
.L_22:
        /*0038*/ 	.byte	0x04, 0x17
        /*003a*/ 	.short	(.L_24 - .L_23)
.L_23:
        /*003c*/ 	.word	0x00000000
        /*0040*/ 	.short	0x0007
        /*0042*/ 	.short	0x0030
        /*0044*/ 	.byte	0x00, 0xf0, 0x21, 0x00


	//----- nvinfo : EIATTR_KPARAM_INFO
	.align		4
.L_24:
        /*0048*/ 	.byte	0x04, 0x17
        /*004a*/ 	.short	(.L_26 - .L_25)
.L_25:
        /*004c*/ 	.word	0x00000000
        /*0050*/ 	.short	0x0006
        /*0052*/ 	.short	0x0028
        /*0054*/ 	.byte	0x00, 0xf0, 0x21, 0x00


	//----- nvinfo : EIATTR_KPARAM_INFO
	.align		4
.L_26:
        /*0058*/ 	.byte	0x04, 0x17
        /*005a*/ 	.short	(.L_28 - .L_27)
.L_27:
        /*005c*/ 	.word	0x00000000
        /*0060*/ 	.short	0x0005
        /*0062*/ 	.short	0x0020
        /*0064*/ 	.byte	0x00, 0xf0, 0x11, 0x00


	//----- nvinfo : EIATTR_KPARAM_INFO
	.align		4
.L_28:
        /*0068*/ 	.byte	0x04, 0x17
        /*006a*/ 	.short	(.L_30 - .L_29)
.L_29:
        /*006c*/ 	.word	0x00000000
        /*0070*/ 	.short	0x0004
        /*0072*/ 	.short	0x001c
        /*0074*/ 	.byte	0x00, 0xf0, 0x11, 0x00


	//----- nvinfo : EIATTR_KPARAM_INFO
	.align		4
.L_30:
        /*0078*/ 	.byte	0x04, 0x17
        /*007a*/ 	.short	(.L_32 - .L_31)
.L_31:
        /*007c*/ 	.word	0x00000000
        /*0080*/ 	.short	0x0003
        /*0082*/ 	.short	0x0018
        /*0084*/ 	.byte	0x00, 0xf0, 0x11, 0x00


	//----- nvinfo : EIATTR_KPARAM_INFO
	.align		4
.L_32:
        /*0088*/ 	.byte	0x04, 0x17
        /*008a*/ 	.short	(.L_34 - .L_33)
.L_33:
        /*008c*/ 	.word	0x00000000
        /*0090*/ 	.short	0x0002
        /*0092*/ 	.short	0x0010
        /*0094*/ 	.byte	0x00, 0xf4, 0x21, 0x00


	//----- nvinfo : EIATTR_KPARAM_INFO
	.align		4
.L_34:
        /*0098*/ 	.byte	0x04, 0x17
        /*009a*/ 	.short	(.L_36 - .L_35)
.L_35:
        /*009c*/ 	.word	0x00000000
        /*00a0*/ 	.short	0x0001
        /*00a2*/ 	.short	0x0008
        /*00a4*/ 	.byte	0x00, 0xf4, 0x21, 0x00


	//----- nvinfo : EIATTR_KPARAM_INFO
	.align		4
.L_36:
        /*00a8*/ 	.byte	0x04, 0x17
        /*00aa*/ 	.short	(.L_38 - .L_37)
.L_37:
        /*00ac*/ 	.word	0x00000000
        /*00b0*/ 	.short	0x0000
        /*00b2*/ 	.short	0x0000
        /*00b4*/ 	.byte	0x00, 0xf4, 0x21, 0x00


	//----- nvinfo : EIATTR_AT_ENTRY_FRAGMENTS
	.align		4
.L_38:
        /*00b8*/ 	.byte	0x04, 0x4f
        /*00ba*/ 	.short	(.L_40 - .L_39)


	//   ....[0]....
.L_39:
        /*00bc*/ 	.word	0x00000004


	//----- nvinfo : EIATTR_RESERVED_SMEM_USED
	.align		4
.L_40:
        /*00c0*/ 	.byte	0x01, 0x41
	.zero		2


	//----- nvinfo : EIATTR_SPARSE_MMA_MASK
	.align		4
        /*00c4*/ 	.byte	0x03, 0x50
        /*00c6*/ 	.short	0x0000


	//----- nvinfo : EIATTR_TCGEN05_1CTA_USED
	.align		4
        /*00c8*/ 	.byte	0x01, 0x51
	.zero		2


	//----- nvinfo : EIATTR_MAXREG_COUNT
	.align		4
        /*00cc*/ 	.byte	0x03, 0x1b
        /*00ce*/ 	.short	0x00ff


	//----- nvinfo : EIATTR_NUM_BARRIERS
	.align		4
        /*00d0*/ 	.byte	0x02, 0x4c
        /*00d2*/ 	.byte	0x01
	.zero		1


	//----- nvinfo : EIATTR_INT_WARP_WIDE_INSTR_OFFSETS
	.align		4
        /*00d4*/ 	.byte	0x04, 0x31
        /*00d6*/ 	.short	(.L_42 - .L_41)


	//   ....[0]....
.L_41:
        /*00d8*/ 	.word	0x00001730


	//   ....[1]....
        /*00dc*/ 	.word	0x00001750


	//   ....[2]....
        /*00e0*/ 	.word	0x000017d0


	//   ....[3]....
        /*00e4*/ 	.word	0x000018e0


	//   ....[4]....
        /*00e8*/ 	.word	0x000018f0


	//   ....[5]....
        /*00ec*/ 	.word	0x00001910


	//   ....[6]....
        /*00f0*/ 	.word	0x00001990


	//   ....[7]....
        /*00f4*/ 	.word	0x00001bb0


	//   ....[8]....
        /*00f8*/ 	.word	0x00001bc0


	//   ....[9]....
        /*00fc*/ 	.word	0x00001d10


	//   ....[10]....
        /*0100*/ 	.word	0x00001d20


	//   ....[11]....
        /*0104*/ 	.word	0x00001d60


	//   ....[12]....
        /*0108*/ 	.word	0x00001da0


	//   ....[13]....
        /*010c*/ 	.word	0x00001ee0


	//   ....[14]....
        /*0110*/ 	.word	0x00001ef0


	//   ....[15]....
        /*0114*/ 	.word	0x00002120


	//   ....[16]....
        /*0118*/ 	.word	0x00002140


	//   ....[17]....
        /*011c*/ 	.word	0x000028b0


	//   ....[18]....
        /*0120*/ 	.word	0x00002900


	//----- nvinfo : EIATTR_COOP_GROUP_MASK_REGIDS
	.align		4
.L_42:
        /*0124*/ 	.byte	0x04, 0x29
        /*0126*/ 	.short	(.L_44 - .L_43)


	//   ....[0]....
.L_43:
        /*0128*/ 	.word	0xffffffff


	//   ....[1]....
        /*012c*/ 	.word	0xffffffff


	//   ....[2]....
        /*0130*/ 	.word	0xffffffff


	//   ....[3]....
        /*0134*/ 	.word	0xffffffff


	//   ....[4]....
        /*0138*/ 	.word	0xffffffff


	//   ....[5]....
        /*013c*/ 	.word	0xffffffff


	//   ....[6]....
        /*0140*/ 	.word	0xffffffff


	//   ....[7]....
        /*0144*/ 	.word	0xffffffff


	//   ....[8]....
        /*0148*/ 	.word	0xffffffff


	//   ....[9]....
        /*014c*/ 	.word	0xffffffff


	//----- nvinfo : EIATTR_COOP_GROUP_INSTR_OFFSETS
	.align		4
.L_44:
        /*0150*/ 	.byte	0x04, 0x28
        /*0152*/ 	.short	(.L_46 - .L_45)


	//   ....[0]....
.L_45:
        /*0154*/ 	.word	0x00000050


	//   ....[1]....
        /*0158*/ 	.word	0x00000310


	//   ....[2]....
        /*015c*/ 	.word	0x00000500


	//   ....[3]....
        /*0160*/ 	.word	0x000009c0


	//   ....[4]....
        /*0164*/ 	.word	0x00000b00


	//   ....[5]....
        /*0168*/ 	.word	0x00000fb0


	//   ....[6]....
        /*016c*/ 	.word	0x000010f0


	//   ....[7]....
        /*0170*/ 	.word	0x000015e0


	//   ....[8]....
        /*0174*/ 	.word	0x00002740


	//   ....[9]....
        /*0178*/ 	.word	0x000029b0


	//----- nvinfo : EIATTR_VRC_CTA_INIT_COUNT
	.align		4
.L_46:
        /*017c*/ 	.byte	0x02, 0x4a
        /*017e*/ 	.byte	0x80
	.zero		1


	//----- nvinfo : EIATTR_MBARRIER_INSTR_OFFSETS
	.align		4
        /*0180*/ 	.byte	0x04, 0x39
        /*0182*/ 	.short	(.L_48 - .L_47)


	//   ....[0]....
.L_47:
        /*0184*/ 	.word	0x000017f0
        /*0188*/ 	.word	0x000000ff
        /*018c*/ 	.word	0x00006000
        /*0190*/ 	.short	0x0100
        /*0192*/ 	.byte	0x0c
	.zero		1


	//   ....[1]....
        /*0194*/ 	.word	0x00001800
        /*0198*/ 	.word	0x000000ff
        /*019c*/ 	.word	0x00006010
        /*01a0*/ 	.short	0x0100
        /*01a2*/ 	.byte	0x0c
	.zero		1


	//   ....[2]....
        /*01a4*/ 	.word	0x00001ad0
        /*01a8*/ 	.word	0x000000ff
        /*01ac*/ 	.word	0x00006000
        /*01b0*/ 	.short	0x010a
        /*01b2*/ 	.byte	0x0c
	.zero		1


	//   ....[3]....
        /*01b4*/ 	.word	0x00001c10
        /*01b8*/ 	.word	0x000000ff
        /*01bc*/ 	.word	0x00006010
        /*01c0*/ 	.short	0x010a
        /*01c2*/ 	.byte	0x0c
	.zero		1


	//   ....[4]....
        /*01c4*/ 	.word	0x00001e20
        /*01c8*/ 	.word	0x000000ff
        /*01cc*/ 	.word	0x00006000
        /*01d0*/ 	.short	0x010a
        /*01d2*/ 	.byte	0x0c
	.zero		1


	//   ....[5]....
        /*01d4*/ 	.word	0x00001f30
        /*01d8*/ 	.word	0x000000ff
        /*01dc*/ 	.word	0x00006010
        /*01e0*/ 	.short	0x010a
        /*01e2*/ 	.byte	0x0c
	.zero		1


	//   ....[6]....
        /*01e4*/ 	.word	0x00001fc0
        /*01e8*/ 	.word	0x000000ff
        /*01ec*/ 	.word	0x00006000
        /*01f0*/ 	.short	0x0108
        /*01f2*/ 	.byte	0x0c
	.zero		1


	//   ....[7]....
        /*01f4*/ 	.word	0x00001fd0
        /*01f8*/ 	.word	0x000000ff
        /*01fc*/ 	.word	0x00006010
        /*0200*/ 	.short	0x0108
        /*0202*/ 	.byte	0x0c
	.zero		1


	//   ....[8]....
        /*0204*/ 	.word	0x000029d0
        /*0208*/ 	.word	0x000000ff
        /*020c*/ 	.word	0x00006000
        /*0210*/ 	.short	0x010a
        /*0212*/ 	.byte	0x0c
	.zero		1


	//   ....[9]....
        /*0214*/ 	.word	0x00002a00
        /*0218*/ 	.word	0x000000ff
        /*021c*/ 	.word	0x00006010
        /*0220*/ 	.short	0x010a
        /*0222*/ 	.byte	0x0c
	.zero		1


	//   ....[10]....
        /*0224*/ 	.word	0x00002a30
        /*0228*/ 	.word	0x000000ff
        /*022c*/ 	.word	0x00006000
        /*0230*/ 	.short	0x010a
        /*0232*/ 	.byte	0x0c
	.zero		1


	//   ....[11]....
        /*0234*/ 	.word	0x00002a60
        /*0238*/ 	.word	0x000000ff
        /*023c*/ 	.word	0x00006010
        /*0240*/ 	.short	0x010a
        /*0242*/ 	.byte	0x0c
	.zero		1


	//----- nvinfo : EIATTR_NUM_MBARRIERS
	.align		4
.L_48:
        /*0244*/ 	.byte	0x03, 0x38
        /*0246*/ 	.short	0x0002


	//----- nvinfo : EIATTR_EXIT_INSTR_OFFSETS
	.align		4
        /*0248*/ 	.byte	0x04, 0x1c
        /*024a*/ 	.short	(.L_50 - .L_49)


	//   ....[0]....
.L_49:
        /*024c*/ 	.word	0x000029c0


	//----- nvinfo : EIATTR_REQNTID
	.align		4
.L_50:
        /*0250*/ 	.byte	0x04, 0x10
        /*0252*/ 	.short	(.L_52 - .L_51)
.L_51:
        /*0254*/ 	.word	0x00000100
        /*0258*/ 	.word	0x00000001
        /*025c*/ 	.word	0x00000001


	//----- nvinfo : EIATTR_CRS_STACK_SIZE
	.align		4
.L_52:
        /*0260*/ 	.byte	0x04, 0x1e
        /*0262*/ 	.short	(.L_54 - .L_53)
.L_53:
        /*0264*/ 	.word	0x00000000


	//----- nvinfo : EIATTR_CBANK_PARAM_SIZE
	.align		4
.L_54:
        /*0268*/ 	.byte	0x03, 0x19
        /*026a*/ 	.short	0x0050


	//----- nvinfo : EIATTR_PARAM_CBANK
	.align		4
        /*026c*/ 	.byte	0x04, 0x0a
        /*026e*/ 	.short	(.L_56 - .L_55)
	.align		4
.L_55:
        /*0270*/ 	.word	index@(.nv.constant0.gluon_tcgen05)
        /*0274*/ 	.short	0x0380
        /*0276*/ 	.short	0x0050


	//----- nvinfo : EIATTR_SW_WAR
	.align		4
.L_56:
        /*0278*/ 	.byte	0x04, 0x36
        /*027a*/ 	.short	(.L_58 - .L_57)
.L_57:
        /*027c*/ 	.word	0x00000008
.L_58:


//--------------------- .nv.compat                --------------------------
	.section	.nv.compat,"",@"SHT_CUDA_COMPAT_INFO"
	.align	4
        /*0000*/ 	.byte	0x02, 0x02, 0x02, 0x00, 0x02, 0x05, 0x05, 0x00, 0x02, 0x03, 0x03, 0x00, 0x02, 0x06, 0x01, 0x00


//--------------------- .nv.callgraph             --------------------------
	.section	.nv.callgraph,"",@"SHT_CUDA_CALLGRAPH"
	.align	4
	.sectionentsize	8
	.align		4
        /*0000*/ 	.word	0x00000000
	.align		4
        /*0004*/ 	.word	0xffffffff
	.align		4
        /*0008*/ 	.word	0x00000000
	.align		4
        /*000c*/ 	.word	0xfffffffe
	.align		4
        /*0010*/ 	.word	0x00000000
	.align		4
        /*0014*/ 	.word	0xfffffffd
	.align		4
        /*0018*/ 	.word	0x00000000
	.align		4
        /*001c*/ 	.word	0xfffffffc


//--------------------- .text.gluon_tcgen05       --------------------------
	.section	.text.gluon_tcgen05,"ax",@progbits
	.align	128
        .global         gluon_tcgen05
        .type           gluon_tcgen05,@function
        .size           gluon_tcgen05,(.L_x_73 - gluon_tcgen05)
        .other          gluon_tcgen05,@"STO_CUDA_ENTRY STV_DEFAULT"
gluon_tcgen05:
.text.gluon_tcgen05:
[----:B------:R-:W1:Y:S01]  /*0000*/  LDC R1, c[0x0][0x37c] ;  /* 0x0000df00ff017b82 */ /* 0x000e620000000800 */
[----:B------:R-:W2:Y:S02]  /*0010*/  S2R R0, SR_TID.X ;  /* 0x0000000000007919 */ /* 0x000ea40000002100 */
[----:B--2---:R-:W-:-:S13]  /*0020*/  ISETP.GE.U32.AND P2, PT, R0, 0x20, PT ;  /* 0x000000200000780c */ /* 0x004fda0003f46070 */
[----:B------:R-:W-:Y:S05]  /*0030*/  @P2 BRA `(.L_x_0) ;  /* 0x0000000000b82947 */ /* 0x000fea0003800000 */
[----:B------:R-:W2:Y:S01]  /*0040*/  S2UR UR6, SR_CgaCtaId ;  /* 0x00000000000679c3 */ /* 0x000ea20000008800 */
[----:B------:R-:W-:Y:S01]  /*0050*/  NOP ;  /* 0x0000000000007918 */ /* 0x000fe20000000000 */
[----:B------:R-:W-:Y:S02]  /*0060*/  UMOV UR4, 0x40 ;  /* 0x0000004000047882 */ /* 0x000fe40000000000 */
[----:B--2---:R-:W-:-:S09]  /*0070*/  ULEA UR4, UR6, UR4, 0x18 ;  /* 0x0000000406047291 */ /* 0x004fd2000f8ec0ff */
[----:B------:R-:W2:Y:S01]  /*0080*/  LDS.U8 R2, [UR4] ;  /* 0x00000004ff027984 */ /* 0x000ea20008000000 */
[----:B------:R-:W-:Y:S02]  /*0090*/  UMOV UR4, 0x400 ;  /* 0x0000040000047882 */ /* 0x000fe40000000000 */
[----:B------:R-:W-:Y:S01]  /*00a0*/  ULEA UR4, UR6, UR4, 0x18 ;  /* 0x0000000406047291 */ /* 0x000fe2000f8ec0ff */
[----:B--2---:R-:W-:-:S13]  /*00b0*/  ISETP.NE.AND P0, PT, R2, RZ, PT ;  /* 0x000000ff0200720c */ /* 0x004fda0003f05270 */
[----:B------:R-:W-:Y:S05]  /*00c0*/  @P0 BRA `(.L_x_1) ;  /* 0x00000000007c0947 */ /* 0x000fea0003800000 */
[----:B------:R-:W-:-:S13]  /*00d0*/  ELECT P0, URZ, PT ;  /* 0x0000000000ff782f */ /* 0x000fda0003800000 */
[----:B------:R-:W-:Y:S05]  /*00e0*/  @!P0 BRA `(.L_x_2) ;  /* 0x0000000000848947 */ /* 0x000fea0003800000 */
[----:B------:R-:W-:Y:S01]  /*00f0*/  UMOV UR5, 0x8 ;  /* 0x0000000800057882 */ /* 0x000fe20000000000 */
[----:B------:R-:W-:Y:S02]  /*0100*/  IMAD.MOV.U32 R5, RZ, RZ, 0x1 ;  /* 0x00000001ff057424 */ /* 0x000fe400078e00ff */
[----:B------:R-:W-:Y:S02]  /*0110*/  IMAD.MOV.U32 R3, RZ, RZ, 0xff ;  /* 0x000000ffff037424 */ /* 0x000fe400078e00ff */
[----:B------:R-:W-:Y:S04]  /*0120*/  DEPBAR.LE SB2, 0x36 ;  /* 0x0000ad800000791a */ /* 0x000fe80000000000 */
[----:B------:R-:W2:Y:S02]  /*0130*/  UTCATOMSWS.FIND_AND_SET.ALIGN UP0, UR5, UR5 ;  /* 0x00000005000575e3 */ /* 0x000ea40008000800 */
[----:B--2---:R-:W-:-:S04]  /*0140*/  PLOP3.LUT P0, PT, PT, PT, UP0, 0x80, 0x8 ;  /* 0x000000000008781c */ /* 0x004fc80003f0f008 */
[----:B------:R-:W-:-:S04]  /*0150*/  SEL R2, RZ, 0xffffffff, !P0 ;  /* 0xffffffffff027807 */ /* 0x000fc80004000000 */
[----:B------:R-:W-:Y:S01]  /*0160*/  ISETP.NE.AND P0, PT, R2, RZ, PT ;  /* 0x000000ff0200720c */ /* 0x000fe20003f05270 */
[----:B------:R-:W-:-:S12]  /*0170*/  IMAD.U32 R2, RZ, RZ, UR5 ;  /* 0x00000005ff027e24 */ /* 0x000fd8000f8e00ff */
[----:B------:R-:W-:Y:S05]  /*0180*/  @P0 BRA `(.L_x_3) ;  /* 0x0000000000240947 */ /* 0x000fea0003800000 */
.L_x_4:
[----:B------:R-:W-:Y:S05]  /*0190*/  NANOSLEEP 0x64 ;  /* 0x000000640000795d */ /* 0x000fea0003800000 */
[----:B------:R-:W-:-:S05]  /*01a0*/  UMOV UR5, 0x8 ;  /* 0x0000000800057882 */ /* 0x000fca0000000000 */
[----:B------:R-:W-:Y:S04]  /*01b0*/  DEPBAR.LE SB2, 0x36 ;  /* 0x0000ad800000791a */ /* 0x000fe80000000000 */
[----:B------:R-:W2:Y:S02]  /*01c0*/  UTCATOMSWS.FIND_AND_SET.ALIGN UP0, UR5, UR5 ;  /* 0x00000005000575e3 */ /* 0x000ea40008000800 */
[----:B--2---:R-:W-:-:S04]  /*01d0*/  PLOP3.LUT P0, PT, PT, PT, UP0, 0x80, 0x8 ;  /* 0x000000000008781c */ /* 0x004fc80003f0f008 */
[----:B------:R-:W-:-:S04]  /*01e0*/  SEL R2, RZ, 0xffffffff, !P0 ;  /* 0xffffffffff027807 */ /* 0x000fc80004000000 */
[----:B------:R-:W-:Y:S01]  /*01f0*/  ISETP.NE.AND P0, PT, R2, RZ, PT ;  /* 0x000000ff0200720c */ /* 0x000fe20003f05270 */
[----:B------:R-:W-:-:S12]  /*0200*/  IMAD.U32 R2, RZ, RZ, UR5 ;  /* 0x00000005ff027e24 */ /* 0x000fd8000f8e00ff */
[----:B------:R-:W-:Y:S05]  /*0210*/  @!P0 BRA `(.L_x_4) ;  /* 0xfffffffc00dc8947 */ /* 0x000fea000383ffff */
.L_x_3:
[C---:B------:R-:W-:Y:S01]  /*0220*/  VIADD R4, R2.reuse, 0x10 ;  /* 0x0000001002047836 */ /* 0x040fe20000000000 */
[----:B------:R-:W-:Y:S01]  /*0230*/  UMOV UR5, 0x50 ;  /* 0x0000005000057882 */ /* 0x000fe20000000000 */
[----:B------:R-:W-:Y:S01]  /*0240*/  SHF.L.U32 R3, R3, R2, RZ ;  /* 0x0000000203037219 */ /* 0x000fe200000006ff */
[----:B------:R-:W-:Y:S01]  /*0250*/  ULEA UR5, UR6, UR5, 0x18 ;  /* 0x0000000506057291 */ /* 0x000fe2000f8ec0ff */
[----:B------:R-:W-:Y:S01]  /*0260*/  IMAD.SHL.U32 R2, R2, 0x20, RZ ;  /* 0x0000002002027824 */ /* 0x000fe200078e00ff */
[----:B------:R-:W-:-:S04]  /*0270*/  SHF.L.U32 R4, R5, R4, RZ ;  /* 0x0000000405047219 */ /* 0x000fc800000006ff */
[----:B------:R-:W-:-:S05]  /*0280*/  LOP3.LUT R3, R4, R3, RZ, 0xfc, !PT ;  /* 0x0000000304037212 */ /* 0x000fca00078efcff */
[----:B------:R2:W-:Y:S04]  /*0290*/  ATOMS.OR RZ, [UR5], R3 ;  /* 0x00000003ffff798c */ /* 0x0005e8000b000005 */
[----:B------:R2:W-:Y:S01]  /*02a0*/  STS [UR4], R2 ;  /* 0x00000002ff007988 */ /* 0x0005e20008000804 */
[----:B------:R-:W-:Y:S05]  /*02b0*/  BRA `(.L_x_2) ;  /* 0x0000000000107947 */ /* 0x000fea0003800000 */
.L_x_1:
[----:B------:R-:W-:Y:S01]  /*02c0*/  IMAD.MOV.U32 R3, RZ, RZ, -0x1 ;  /* 0xffffffffff037424 */ /* 0x000fe200078e00ff */
[----:B------:R-:W-:-:S04]  /*02d0*/  MOV R2, 0x300 ;  /* 0x0000030000027802 */ /* 0x000fc80000000f00 */
[----:B------:R2:W-:Y:S03]  /*02e0*/  STS [UR4], R3 ;  /* 0x00000003ff007988 */ /* 0x0005e60008000804 */
[----:B-12---:R-:W-:Y:S05]  /*02f0*/  CALL.REL.NOINC `($__internal_1_$__cuda_sm10x_tcgen05_guardrail_trap_phase_invalid_during_alloc) ;  /* 0x0000002400f07944 */ /* 0x006fea0003c00000 */
.L_x_2:
[----:B------:R-:W-:Y:S05]  /*0300*/  WARPSYNC.ALL ;  /* 0x0000000000007948 */ /* 0x000fea0003800000 */
[----:B------:R-:W-:Y:S01]  /*0310*/  NOP ;  /* 0x0000000000007918 */ /* 0x000fe20000000000 */
.L_x_0:
[----:B------:R-:W3:Y:S08]  /*0320*/  S2UR UR4, SR_CgaCtaId ;  /* 0x00000000000479c3 */ /* 0x000ef00000008800 */
[----:B------:R-:W-:Y:S01]  /*0330*/  BAR.SYNC.DEFER_BLOCKING 0x0 ;  /* 0x0000000000007b1d */ /* 0x000fe20000010000 */
[----:B------:R-:W-:-:S05]  /*0340*/  LOP3.LUT R132, R0, 0xff, RZ, 0xc0, !PT ;  /* 0x000000ff00847812 */ /* 0x000fca00078ec0ff */
[----:B------:R-:W-:Y:S02]  /*0350*/  UMOV UR12, 0x400 ;  /* 0x00000400000c7882 */ /* 0x000fe40000000000 */
[----:B------:R-:W4:Y:S08]  /*0360*/  LDC R4, c[0x0][0x398] ;  /* 0x0000e600ff047b82 */ /* 0x000f300000000800 */
[----:B------:R-:W5:Y:S01]  /*0370*/  LDC R12, c[0x0][0x3a0] ;  /* 0x0000e800ff0c7b82 */ /* 0x000f620000000800 */
[----:B---3--:R-:W-:-:S07]  /*0380*/  ULEA UR12, UR4, UR12, 0x18 ;  /* 0x0000000c040c7291 */ /* 0x008fce000f8ec0ff */
[----:B------:R-:W3:Y:S02]  /*0390*/  S2UR UR13, SR_CTAID.Y ;  /* 0x00000000000d79c3 */ /* 0x000ee40000002600 */
[----:B--2---:R-:W2:Y:S06]  /*03a0*/  LDS R3, [UR12] ;  /* 0x0000000cff037984 */ /* 0x004eac0008000800 */
[----:B------:R-:W-:Y:S06]  /*03b0*/  BAR.SYNC.DEFER_BLOCKING 0x0 ;  /* 0x0000000000007b1d */ /* 0x000fec0000010000 */
[----:B------:R-:W-:Y:S05]  /*03c0*/  @P2 BRA `(.L_x_5) ;  /* 0x0000000000182947 */ /* 0x000fea0003800000 */
[----:B------:R-:W-:Y:S01]  /*03d0*/  ELECT P0, URZ, PT ;  /* 0x0000000000ff782f */ /* 0x000fe20003800000 */
[----:B------:R-:W-:Y:S01]  /*03e0*/  IMAD.MOV.U32 R2, RZ, RZ, 0x1 ;  /* 0x00000001ff027424 */ /* 0x000fe200078e00ff */
[----:B------:R-:W-:Y:S01]  /*03f0*/  UMOV UR5, 0x40 ;  /* 0x0000004000057882 */ /* 0x000fe20000000000 */
[----:B------:R-:W-:Y:S01]  /*0400*/  UVIRTCOUNT.DEALLOC.SMPOOL 0x80 ;  /* 0x000000800000784c */ /* 0x000fe20000000000 */
[----:B------:R-:W-:-:S09]  /*0410*/  ULEA UR5, UR4, UR5, 0x18 ;  /* 0x0000000504057291 */ /* 0x000fd2000f8ec0ff */
[----:B------:R5:W-:Y:S03]  /*0420*/  @P0 STS.U8 [UR5], R2 ;  /* 0x00000002ff000988 */ /* 0x000be60008000005 */
.L_x_5:
[----:B------:R-:W5:Y:S01]  /*0430*/  S2UR UR4, SR_CTAID.Z ;  /* 0x00000000000479c3 */ /* 0x000f620000002700 */
[----:B------:R-:W4:Y:S01]  /*0440*/  LDCU UR5, c[0x0][0x370] ;  /* 0x00006e00ff0577ac */ /* 0x000f220008000800 */
[----:B------:R-:W-:Y:S01]  /*0450*/  ISETP.GE.U32.AND P0, PT, R132, 0x20, PT ;  /* 0x000000208400780c */ /* 0x000fe20003f06070 */
[----:B----4-:R-:W-:Y:S01]  /*0460*/  VIADD R4, R4, 0xffffffff ;  /* 0xffffffff04047836 */ /* 0x010fe20000000000 */
[C---:B------:R-:W-:Y:S01]  /*0470*/  ISETP.NE.U32.AND P3, PT, R132.reuse, RZ, PT ;  /* 0x000000ff8400720c */ /* 0x040fe20003f65070 */
[----:B------:R-:W5:Y:S01]  /*0480*/  LDCU UR6, c[0x0][0x374] ;  /* 0x00006e80ff0677ac */ /* 0x000f620008000800 */
[----:B------:R-:W-:Y:S01]  /*0490*/  LEA R10, R132, UR12, 0x2 ;  /* 0x0000000c840a7c11 */ /* 0x000fe2000f8e10ff */
[----:B-----5:R-:W-:Y:S01]  /*04a0*/  VIADD R11, R12, 0xffffffff ;  /* 0xffffffff0c0b7836 */ /* 0x020fe20000000000 */
[----:B------:R-:W4:Y:S01]  /*04b0*/  S2UR UR27, SR_CTAID.X ;  /* 0x00000000001b79c3 */ /* 0x000f220000002500 */
[----:B------:R-:W5:Y:S01]  /*04c0*/  LDCU.64 UR14, c[0x0][0x3c0] ;  /* 0x00007800ff0e77ac */ /* 0x000f620008000a00 */
[----:B--2---:R-:W-:Y:S01]  /*04d0*/  R2UR UR32, R3 ;  /* 0x00000000032072ca */ /* 0x004fe200000e0000 */
[----:B------:R-:W-:Y:S04]  /*04e0*/  BSSY.RECONVERGENT B0, `(.L_x_6) ;  /* 0x0000011000007945 */ /* 0x000fe80003800200 */
[----:B------:R2:W-:Y:S01]  /*04f0*/  @!P0 STS [R10], RZ ;  /* 0x000000ff0a008388 */ /* 0x0005e20000000800 */
[----:B------:R-:W-:-:S03]  /*0500*/  NOP ;  /* 0x0000000000007918 */ /* 0x000fc60000000000 */
[----:B------:R2:W-:Y:S01]  /*0510*/  @!P3 STS [UR12+0x24], R4 ;  /* 0x00002404ff00b988 */ /* 0x0005e2000800080c */
[----:B---3--:R-:W-:-:S03]  /*0520*/  UIMAD UR4, UR4, UR6, UR13 ;  /* 0x00000006040472a4 */ /* 0x008fc6000f8e020d */
[----:B------:R2:W-:Y:S01]  /*0530*/  @!P3 STS [UR12+0x20], R11 ;  /* 0x0000200bff00b988 */ /* 0x0005e2000800080c */
[----:B----4-:R-:W-:-:S04]  /*0540*/  UIMAD UR4, UR4, UR5, UR27 ;  /* 0x00000005040472a4 */ /* 0x010fc8000f8e021b */
[----:B------:R-:W-:-:S04]  /*0550*/  UIMAD UR4, UR4, 0x180, URZ ;  /* 0x00000180040478a4 */ /* 0x000fc8000f8e02ff */
[----:B-----5:R-:W-:-:S04]  /*0560*/  UIADD3 UR8, UP0, UPT, UR4, UR14, URZ ;  /* 0x0000000e04087290 */ /* 0x020fc8000ff1e0ff */
[----:B------:R-:W-:Y:S01]  /*0570*/  ULEA.HI.X.SX32 UR9, UR4, UR15, 0x1, UP0 ;  /* 0x0000000f04097291 */ /* 0x000fe200080f0eff */
[----:B--2---:R-:W-:Y:S11]  /*0580*/  @P3 BRA `(.L_x_7) ;  /* 0x0000000000183947 */ /* 0x004ff60003800000 */
[----:B------:R-:W2:Y:S01]  /*0590*/  LDS R2, [UR12+0x8] ;  /* 0x0000080cff027984 */ /* 0x000ea20008000800 */
[----:B------:R-:W3:Y:S01]  /*05a0*/  LDC.64 R6, c[0x0][0x380] ;  /* 0x0000e000ff067b82 */ /* 0x000ee20000000a00 */
[----:B------:R-:W-:Y:S02]  /*05b0*/  IMAD.MOV.U32 R3, RZ, RZ, 0x70 ;  /* 0x00000070ff037424 */ /* 0x000fe400078e00ff */
[----:B---3--:R3:W-:Y:S03]  /*05c0*/  STS.64 [UR12], R6 ;  /* 0x00000006ff007988 */ /* 0x0087e60008000a0c */
[----:B--2---:R-:W-:-:S05]  /*05d0*/  LOP3.LUT R2, R2, 0x10, R3, 0xd8, !PT ;  /* 0x0000001002027812 */ /* 0x004fca00078ed803 */
[----:B------:R3:W-:Y:S02]  /*05e0*/  STS [UR12+0x8], R2 ;  /* 0x00000802ff007988 */ /* 0x0007e4000800080c */
.L_x_7:
[----:B------:R-:W-:Y:S05]  /*05f0*/  BSYNC.RECONVERGENT B0 ;  /* 0x0000000000007941 */ /* 0x000fea0003800200 */
.L_x_6:
[----:B------:R-:W-:Y:S04]  /*0600*/  BSSY.RECONVERGENT B0, `(.L_x_8) ;  /* 0x000000a000007945 */ /* 0x000fe80003800200 */
[----:B------:R-:W-:Y:S05]  /*0610*/  @P3 BRA `(.L_x_9) ;  /* 0x0000000000203947 */ /* 0x000fea0003800000 */
[----:B---3--:R-:W2:Y:S01]  /*0620*/  LDS R2, [UR12+0x34] ;  /* 0x0000340cff027984 */ /* 0x008ea20008000800 */
[----:B------:R-:W-:Y:S02]  /*0630*/  IMAD.MOV.U32 R3, RZ, RZ, 0x1f000000 ;  /* 0x1f000000ff037424 */ /* 0x000fe400078e00ff */
[----:B------:R-:W-:Y:S01]  /*0640*/  @!P3 IMAD.MOV.U32 R5, RZ, RZ, 0x7f ;  /* 0x0000007fff05b424 */ /* 0x000fe200078e00ff */
[----:B------:R-:W3:Y:S02]  /*0650*/  @!P3 LDS R6, [UR12+0x38] ;  /* 0x0000380cff06b984 */ /* 0x000ee40008000800 */
[----:B--2---:R-:W-:Y:S02]  /*0660*/  LOP3.LUT R2, R2, 0xff000000, R3, 0xb8, !PT ;  /* 0xff00000002027812 */ /* 0x004fe400078eb803 */
[----:B---3--:R-:W-:-:S03]  /*0670*/  @!P3 LOP3.LUT R3, R6, 0xff, R5, 0xb8, !PT ;  /* 0x000000ff0603b812 */ /* 0x008fc600078eb805 */
[----:B------:R2:W-:Y:S04]  /*0680*/  STS [UR12+0x34], R2 ;  /* 0x00003402ff007988 */ /* 0x0005e8000800080c */
[----:B------:R2:W-:Y:S02]  /*0690*/  @!P3 STS [UR12+0x38], R3 ;  /* 0x00003803ff00b988 */ /* 0x0005e4000800080c */
.L_x_9:
[----:B------:R-:W-:Y:S05]  /*06a0*/  BSYNC.RECONVERGENT B0 ;  /* 0x0000000000007941 */ /* 0x000fea0003800200 */
.L_x_8:
[----:B------:R-:W-:Y:S04]  /*06b0*/  BSSY.RECONVERGENT B0, `(.L_x_10) ;  /* 0x000000e000007945 */ /* 0x000fe80003800200 */
[----:B------:R-:W-:Y:S05]  /*06c0*/  @P3 BRA `(.L_x_11) ;  /* 0x0000000000303947 */ /* 0x000fea0003800000 */
[----:B--2---:R-:W2:Y:S01]  /*06d0*/  LDS R3, [UR12+0x34] ;  /* 0x0000340cff037984 */ /* 0x004ea20008000800 */
[----:B------:R-:W4:Y:S03]  /*06e0*/  LDC.64 R8, c[0x0][0x3a8] ;  /* 0x0000ea00ff087b82 */ /* 0x000f260000000a00 */
[----:B---3--:R-:W3:Y:S01]  /*06f0*/  LDS R2, [UR12+0x1c] ;  /* 0x00001c0cff027984 */ /* 0x008ee20008000800 */
[C---:B----4-:R-:W-:Y:S01]  /*0700*/  SHF.L.U64.HI R6, R8.reuse, 0x1, R9 ;  /* 0x0000000108067819 */ /* 0x050fe20000010209 */
[----:B------:R-:W-:-:S03]  /*0710*/  IMAD.SHL.U32 R5, R8, 0x2, RZ ;  /* 0x0000000208057824 */ /* 0x000fc600078e00ff */
[--C-:B------:R-:W-:Y:S02]  /*0720*/  SHF.R.U32.HI R7, RZ, 0x4, R6.reuse ;  /* 0x00000004ff077819 */ /* 0x100fe40000011606 */
[----:B------:R-:W-:-:S05]  /*0730*/  SHF.R.U64 R5, R5, 0x4, R6 ;  /* 0x0000000405057819 */ /* 0x000fca0000001206 */
[----:B------:R4:W-:Y:S01]  /*0740*/  STS [UR12+0xc], R5 ;  /* 0x00000c05ff007988 */ /* 0x0009e2000800080c */
[----:B--2---:R-:W-:Y:S02]  /*0750*/  LOP3.LUT R3, R3, 0x7, RZ, 0xb8, !PT ;  /* 0x0000000703037812 */ /* 0x004fe400078eb8ff */
[----:B---3--:R-:W-:-:S03]  /*0760*/  LOP3.LUT R2, R2, 0xf, R7, 0xb8, !PT ;  /* 0x0000000f02027812 */ /* 0x008fc600078eb807 */
[----:B------:R4:W-:Y:S04]  /*0770*/  STS [UR12+0x34], R3 ;  /* 0x00003403ff007988 */ /* 0x0009e8000800080c */
[----:B------:R4:W-:Y:S02]  /*0780*/  STS [UR12+0x1c], R2 ;  /* 0x00001c02ff007988 */ /* 0x0009e4000800080c */
.L_x_11:
[----:B------:R-:W-:Y:S05]  /*0790*/  BSYNC.RECONVERGENT B0 ;  /* 0x0000000000007941 */ /* 0x000fea0003800200 */
.L_x_10:
[----:B------:R-:W-:Y:S04]  /*07a0*/  BSSY.RECONVERGENT B1, `(.L_x_12) ;  /* 0x000001a000017945 */ /* 0x000fe80003800200 */
[----:B------:R-:W-:Y:S04]  /*07b0*/  BSSY.RELIABLE B0, `(.L_x_13) ;  /* 0x0000015000007945 */ /* 0x000fe80003800100 */
[----:B------:R-:W-:Y:S05]  /*07c0*/  @P3 BRA `(.L_x_14) ;  /* 0x0000000000203947 */ /* 0x000fea0003800000 */
[----:B--234-:R-:W2:Y:S02]  /*07d0*/  LDS R2, [UR12+0x34] ;  /* 0x0000340cff027984 */ /* 0x01cea40008000800 */
[----:B--2---:R-:W-:-:S05]  /*07e0*/  LOP3.LUT R2, R2, 0x38, RZ, 0xb8, !PT ;  /* 0x0000003802027812 */ /* 0x004fca00078eb8ff */
[----:B------:R2:W-:Y:S01]  /*07f0*/  STS [UR12+0x34], R2 ;  /* 0x00003402ff007988 */ /* 0x0005e2000800080c */
[----:B------:R-:W-:Y:S05]  /*0800*/  @P3 BRA `(.L_x_15) ;  /* 0x0000000000203947 */ /* 0x000fea0003800000 */
[----:B--2---:R-:W2:Y:S01]  /*0810*/  LDS R2, [UR12+0x8] ;  /* 0x0000080cff027984 */ /* 0x004ea20008000800 */
[----:B------:R-:W-:-:S05]  /*0820*/  IMAD.MOV.U32 R3, RZ, RZ, 0x780 ;  /* 0x00000780ff037424 */ /* 0x000fca00078e00ff */
[----:B--2---:R-:W-:-:S05]  /*0830*/  LOP3.LUT R2, R2, 0x500, R3, 0xd8, !PT ;  /* 0x0000050002027812 */ /* 0x004fca00078ed803 */
[----:B------:R5:W-:Y:S02]  /*0840*/  STS [UR12+0x8], R2 ;  /* 0x00000802ff007988 */ /* 0x000be4000800080c */
.L_x_14:
[----:B------:R-:W-:Y:S05]  /*0850*/  @P3 BRA `(.L_x_16) ;  /* 0x0000000000283947 */ /* 0x000fea0003800000 */
[----:B--2345:R-:W2:Y:S02]  /*0860*/  LDS R2, [UR12+0x8] ;  /* 0x0000080cff027984 */ /* 0x03cea40008000800 */
[----:B--2---:R-:W-:-:S05]  /*0870*/  LOP3.LUT R2, R2, 0x1800, RZ, 0xb8, !PT ;  /* 0x0000180002027812 */ /* 0x004fca00078eb8ff */
[----:B------:R3:W-:Y:S02]  /*0880*/  STS [UR12+0x8], R2 ;  /* 0x00000802ff007988 */ /* 0x0007e4000800080c */
.L_x_15:
[----:B------:R-:W-:Y:S05]  /*0890*/  @P3 BREAK.RELIABLE B0 ;  /* 0x0000000000003942 */ /* 0x000fea0003800100 */
[----:B------:R-:W-:Y:S05]  /*08a0*/  @P3 BRA `(.L_x_17) ;  /* 0x0000000000243947 */ /* 0x000fea0003800000 */
[----:B------:R-:W4:Y:S01]  /*08b0*/  LDS R3, [UR12+0x8] ;  /* 0x0000080cff037984 */ /* 0x000f220008000800 */
[----:B--23--:R-:W-:-:S05]  /*08c0*/  IMAD.MOV.U32 R2, RZ, RZ, 0x6000 ;  /* 0x00006000ff027424 */ /* 0x00cfca00078e00ff */
[----:B----4-:R-:W-:-:S04]  /*08d0*/  LOP3.LUT R2, R3, 0x4000, R2, 0xd8, !PT ;  /* 0x0000400003027812 */ /* 0x010fc800078ed802 */
[----:B------:R-:W-:-:S05]  /*08e0*/  LOP3.LUT R2, R2, 0x400000, RZ, 0xb8, !PT ;  /* 0x0040000002027812 */ /* 0x000fca00078eb8ff */
[----:B------:R2:W-:Y:S02]  /*08f0*/  STS [UR12+0x8], R2 ;  /* 0x00000802ff007988 */ /* 0x0005e4000800080c */
.L_x_16:
[----:B------:R-:W-:Y:S05]  /*0900*/  BSYNC.RELIABLE B0 ;  /* 0x0000000000007941 */ /* 0x000fea0003800100 */
.L_x_13:
[----:B--2345:R-:W2:Y:S02]  /*0910*/  @!P3 LDS R2, [UR12+0x8] ;  /* 0x0000080cff02b984 */ /* 0x03cea40008000800 */
[----:B--2---:R-:W-:-:S05]  /*0920*/  @!P3 LOP3.LUT R2, R2, 0x8000, RZ, 0xb8, !PT ;  /* 0x000080000202b812 */ /* 0x004fca00078eb8ff */
[----:B------:R4:W-:Y:S02]  /*0930*/  @!P3 STS [UR12+0x8], R2 ;  /* 0x00000802ff00b988 */ /* 0x0009e4000800080c */
.L_x_17:
[----:B------:R-:W-:Y:S05]  /*0940*/  BSYNC.RECONVERGENT B1 ;  /* 0x0000000000017941 */ /* 0x000fea0003800200 */
.L_x_12:
[----:B------:R-:W-:Y:S05]  /*0950*/  WARPSYNC.ALL ;  /* 0x0000000000007948 */ /* 0x000fea0003800000 */
[----:B------:R-:W-:Y:S01]  /*0960*/  NOP ;  /* 0x0000000000007918 */ /* 0x000fe20000000000 */
[----:B------:R-:W5:Y:S02]  /*0970*/  LDC R5, c[0x0][0x39c] ;  /* 0x0000e700ff057b82 */ /* 0x000f640000000800 */
[----:B-----5:R-:W-:Y:S01]  /*0980*/  VIADD R5, R5, 0xffffffff ;  /* 0xffffffff05057836 */ /* 0x020fe20000000000 */
[----:B------:R-:W-:Y:S06]  /*0990*/  @P0 BRA `(.L_x_18) ;  /* 0x0000000000300947 */ /* 0x000fec0003800000 */
[----:B--234-:R-:W2:Y:S01]  /*09a0*/  S2R R2, SR_LANEID ;  /* 0x0000000000027919 */ /* 0x01cea20000000000 */
[----:B------:R-:W-:Y:S05]  /*09b0*/  WARPSYNC.ALL ;  /* 0x0000000000007948 */ /* 0x000fea0003800000 */
[----:B------:R-:W-:Y:S01]  /*09c0*/  NOP ;  /* 0x0000000000007918 */ /* 0x000fe20000000000 */
[----:B--2---:R-:W-:-:S05]  /*09d0*/  IMAD.SHL.U32 R6, R2, 0x4, RZ ;  /* 0x0000000402067824 */ /* 0x004fca00078e00ff */
[----:B------:R-:W2:Y:S01]  /*09e0*/  LDS R7, [R6+UR12] ;  /* 0x0000000c06077984 */ /* 0x000ea20008000800 */
[----:B------:R-:W-:-:S05]  /*09f0*/  IADD3 R2, P1, PT, R6, UR8, RZ ;  /* 0x0000000806027c10 */ /* 0x000fca000ff3e0ff */
[----:B------:R-:W-:-:S05]  /*0a00*/  IMAD.X R3, RZ, RZ, UR9, P1 ;  /* 0x00000009ff037e24 */ /* 0x000fca00088e06ff */
[----:B--2---:R5:W2:Y:S01]  /*0a10*/  ATOMG.E.EXCH.STRONG.GPU PT, RZ, [R2], R7 ;  /* 0x0000000702ff73a8 */ /* 0x004aa200041ee100 */
[----:B------:R-:W-:-:S04]  /*0a20*/  DEPBAR {5,4,3,2,1,0} ;  /* 0x0000003f0000791a */ /* 0x000fc80000000000 */
[----:B------:R-:W3:Y:S02]  /*0a30*/  CCTL.E.C.LDCU.IV.DEEP [UR8] ;  /* 0x0000000008007540 */ /* 0x000ee40009c08000 */
[----:B---3--:R5:W-:Y:S01]  /*0a40*/  UTMACCTL.IV [UR8] ;  /* 0x00000000080079b9 */ /* 0x008be20008000000 */
[----:B------:R-:W-:Y:S01]  /*0a50*/  NOP ;  /* 0x0000000000007918 */ /* 0x000fe20000000000 */
.L_x_18:
[----:B------:R-:W-:Y:S05]  /*0a60*/  @P0 BRA `(.L_x_19) ;  /* 0x00000000000c0947 */ /* 0x000fea0003800000 */
[----:B------:R0:W-:Y:S01]  /*0a70*/  UTMACMDFLUSH ;  /* 0x00000000000079b7 */ /* 0x0001e20000000000 */
[----:B------:R-:W-:Y:S05]  /*0a80*/  @P0 BRA `(.L_x_19) ;  /* 0x0000000000040947 */ /* 0x000fea0003800000 */
[----:B------:R-:W-:-:S04]  /*0a90*/  DEPBAR.LE SB0, 0x0 ;  /* 0x000080000000791a */ /* 0x000fc80000000000 */
.L_x_19:
[----:B------:R-:W-:Y:S05]  /*0aa0*/  WARPSYNC.ALL ;  /* 0x0000000000007948 */ /* 0x000fea0003800000 */
[----:B------:R-:W-:Y:S01]  /*0ab0*/  NOP ;  /* 0x0000000000007918 */ /* 0x000fe20000000000 */
[----:B--2---:R-:W-:Y:S06]  /*0ac0*/  BAR.SYNC.DEFER_BLOCKING 0x0 ;  /* 0x0000000000007b1d */ /* 0x004fec0000010000 */
[----:B------:R-:W-:Y:S02]  /*0ad0*/  BSSY.RECONVERGENT B1, `(.L_x_20) ;  /* 0x000000b000017945 */ /* 0x000fe40003800200 */
[----:B------:R-:W-:Y:S06]  /*0ae0*/  BAR.SYNC.DEFER_BLOCKING 0x0 ;  /* 0x0000000000007b1d */ /* 0x000fec0000010000 */
[----:B------:R2:W-:Y:S01]  /*0af0*/  @!P0 STS [R10], RZ ;  /* 0x000000ff0a008388 */ /* 0x0005e20000000800 */
[----:B------:R-:W-:Y:S01]  /*0b00*/  NOP ;  /* 0x0000000000007918 */ /* 0x000fe20000000000 */
[----:B------:R-:W-:Y:S05]  /*0b10*/  @P3 BRA `(.L_x_21) ;  /* 0x0000000000183947 */ /* 0x000fea0003800000 */
[----:B---345:R-:W3:Y:S01]  /*0b20*/  LDS R2, [UR12+0x8] ;  /* 0x0000080cff027984 */ /* 0x038ee20008000800 */
[----:B------:R-:W4:Y:S01]  /*0b30*/  LDC.64 R6, c[0x0][0x388] ;  /* 0x0000e200ff067b82 */ /* 0x000f220000000a00 */
[----:B------:R-:W-:Y:S02]  /*0b40*/  IMAD.MOV.U32 R3, RZ, RZ, 0x70 ;  /* 0x00000070ff037424 */ /* 0x000fe400078e00ff */
[----:B----4-:R4:W-:Y:S03]  /*0b50*/  STS.64 [UR12], R6 ;  /* 0x00000006ff007988 */ /* 0x0109e60008000a0c */
[----:B---3--:R-:W-:-:S05]  /*0b60*/  LOP3.LUT R2, R2, 0x10, R3, 0xd8, !PT ;  /* 0x0000001002027812 */ /* 0x008fca00078ed803 */
[----:B------:R4:W-:Y:S02]  /*0b70*/  STS [UR12+0x8], R2 ;  /* 0x00000802ff007988 */ /* 0x0009e4000800080c */
.L_x_21:
[----:B-----5:R-:W-:Y:S05]  /*0b80*/  BSYNC.RECONVERGENT B1 ;  /* 0x0000000000017941 */ /* 0x020fea0003800200 */
.L_x_20:
[----:B------:R-:W-:Y:S04]  /*0b90*/  BSSY.RECONVERGENT B1, `(.L_x_22) ;  /* 0x000000a000017945 */ /* 0x000fe80003800200 */
[----:B------:R-:W-:Y:S05]  /*0ba0*/  @P3 BRA `(.L_x_23) ;  /* 0x0000000000203947 */ /* 0x000fea0003800000 */
[----:B---34-:R-:W3:Y:S01]  /*0bb0*/  LDS R2, [UR12+0x34] ;  /* 0x0000340cff027984 */ /* 0x018ee20008000800 */
[----:B------:R-:W-:Y:S02]  /*0bc0*/  IMAD.MOV.U32 R3, RZ, RZ, 0x3f000000 ;  /* 0x3f000000ff037424 */ /* 0x000fe400078e00ff */
[----:B------:R-:W-:Y:S01]  /*0bd0*/  @!P3 IMAD.MOV.U32 R6, RZ, RZ, 0x1f ;  /* 0x0000001fff06b424 */ /* 0x000fe200078e00ff */
[----:B------:R-:W4:Y:S02]  /*0be0*/  @!P3 LDS R7, [UR12+0x38] ;  /* 0x0000380cff07b984 */ /* 0x000f240008000800 */
[----:B---3--:R-:W-:Y:S02]  /*0bf0*/  LOP3.LUT R2, R2, 0xff000000, R3, 0xb8, !PT ;  /* 0xff00000002027812 */ /* 0x008fe400078eb803 */
[----:B----4-:R-:W-:-:S03]  /*0c00*/  @!P3 LOP3.LUT R3, R7, 0xff, R6, 0xb8, !PT ;  /* 0x000000ff0703b812 */ /* 0x010fc600078eb806 */
[----:B------:R5:W-:Y:S04]  /*0c10*/  STS [UR12+0x34], R2 ;  /* 0x00003402ff007988 */ /* 0x000be8000800080c */
[----:B------:R5:W-:Y:S02]  /*0c20*/  @!P3 STS [UR12+0x38], R3 ;  /* 0x00003803ff00b988 */ /* 0x000be4000800080c */
.L_x_23:
[----:B------:R-:W-:Y:S05]  /*0c30*/  BSYNC.RECONVERGENT B1 ;  /* 0x0000000000017941 */ /* 0x000fea0003800200 */
.L_x_22:
[----:B------:R-:W-:Y:S04]  /*0c40*/  BSSY.RECONVERGENT B1, `(.L_x_24) ;  /* 0x0000004000017945 */ /* 0x000fe80003800200 */
[----:B------:R-:W-:Y:S05]  /*0c50*/  @P3 BRA `(.L_x_25) ;  /* 0x0000000000083947 */ /* 0x000fea0003800000 */
[----:B------:R2:W-:Y:S04]  /*0c60*/  STS [UR12+0x24], R11 ;  /* 0x0000240bff007988 */ /* 0x0005e8000800080c */
[----:B------:R2:W-:Y:S02]  /*0c70*/  STS [UR12+0x20], R5 ;  /* 0x00002005ff007988 */ /* 0x0005e4000800080c */
.L_x_25:
[----:B------:R-:W-:Y:S05]  /*0c80*/  BSYNC.RECONVERGENT B1 ;  /* 0x0000000000017941 */ /* 0x000fea0003800200 */
.L_x_24:
[----:B------:R-:W-:Y:S04]  /*0c90*/  BSSY.RECONVERGENT B1, `(.L_x_26) ;  /* 0x000000e000017945 */ /* 0x000fe80003800200 */
[----:B------:R-:W-:Y:S05]  /*0ca0*/  @P3 BRA `(.L_x_27) ;  /* 0x0000000000303947 */ /* 0x000fea0003800000 */
[----:B-----5:R-:W5:Y:S01]  /*0cb0*/  LDS R3, [UR12+0x34] ;  /* 0x0000340cff037984 */ /* 0x020f620008000800 */
[----:B----4-:R-:W4:Y:S03]  /*0cc0*/  LDC.64 R6, c[0x0][0x3b0] ;  /* 0x0000ec00ff067b82 */ /* 0x010f260000000a00 */
[----:B---3--:R-:W3:Y:S01]  /*0cd0*/  LDS R2, [UR12+0x1c] ;  /* 0x00001c0cff027984 */ /* 0x008ee20008000800 */
[C---:B----4-:R-:W-:Y:S01]  /*0ce0*/  SHF.L.U64.HI R7, R6.reuse, 0x1, R7 ;  /* 0x0000000106077819 */ /* 0x050fe20000010207 */
[----:B------:R-:W-:-:S03]  /*0cf0*/  IMAD.SHL.U32 R6, R6, 0x2, RZ ;  /* 0x0000000206067824 */ /* 0x000fc600078e00ff */
[--C-:B------:R-:W-:Y:S02]  /*0d00*/  SHF.R.U32.HI R9, RZ, 0x4, R7.reuse ;  /* 0x00000004ff097819 */ /* 0x100fe40000011607 */
[----:B------:R-:W-:-:S05]  /*0d10*/  SHF.R.U64 R6, R6, 0x4, R7 ;  /* 0x0000000406067819 */ /* 0x000fca0000001207 */
[----:B------:R4:W-:Y:S01]  /*0d20*/  STS [UR12+0xc], R6 ;  /* 0x00000c06ff007988 */ /* 0x0009e2000800080c */
[----:B-----5:R-:W-:Y:S02]  /*0d30*/  LOP3.LUT R3, R3, 0x7, RZ, 0xb8, !PT ;  /* 0x0000000703037812 */ /* 0x020fe400078eb8ff */
[----:B---3--:R-:W-:-:S03]  /*0d40*/  LOP3.LUT R2, R2, 0xf, R9, 0xb8, !PT ;  /* 0x0000000f02027812 */ /* 0x008fc600078eb809 */
[----:B------:R4:W-:Y:S04]  /*0d50*/  STS [UR12+0x34], R3 ;  /* 0x00003403ff007988 */ /* 0x0009e8000800080c */
[----:B------:R4:W-:Y:S02]  /*0d60*/  STS [UR12+0x1c], R2 ;  /* 0x00001c02ff007988 */ /* 0x0009e4000800080c */
.L_x_27:
[----:B------:R-:W-:Y:S05]  /*0d70*/  BSYNC.RECONVERGENT B1 ;  /* 0x0000000000017941 */ /* 0x000fea0003800200 */
.L_x_26:
[----:B------:R-:W-:Y:S04]  /*0d80*/  BSSY.RECONVERGENT B2, `(.L_x_28) ;  /* 0x000001a000027945 */ /* 0x000fe80003800200 */
[----:B------:R-:W-:Y:S04]  /*0d90*/  BSSY.RELIABLE B1, `(.L_x_29) ;  /* 0x0000015000017945 */ /* 0x000fe80003800100 */
[----:B------:R-:W-:Y:S05]  /*0da0*/  @P3 BRA `(.L_x_30) ;  /* 0x0000000000203947 */ /* 0x000fea0003800000 */
[----:B---345:R-:W3:Y:S02]  /*0db0*/  LDS R2, [UR12+0x34] ;  /* 0x0000340cff027984 */ /* 0x038ee40008000800 */
[----:B---3--:R-:W-:-:S05]  /*0dc0*/  LOP3.LUT R2, R2, 0x38, RZ, 0xb8, !PT ;  /* 0x0000003802027812 */ /* 0x008fca00078eb8ff */
[----:B------:R3:W-:Y:S01]  /*0dd0*/  STS [UR12+0x34], R2 ;  /* 0x00003402ff007988 */ /* 0x0007e2000800080c */
[----:B------:R-:W-:Y:S05]  /*0de0*/  @P3 BRA `(.L_x_31) ;  /* 0x0000000000203947 */ /* 0x000fea0003800000 */
[----:B---3--:R-:W3:Y:S01]  /*0df0*/  LDS R2, [UR12+0x8] ;  /* 0x0000080cff027984 */ /* 0x008ee20008000800 */
[----:B------:R-:W-:-:S05]  /*0e00*/  IMAD.MOV.U32 R3, RZ, RZ, 0x780 ;  /* 0x00000780ff037424 */ /* 0x000fca00078e00ff */
[----:B---3--:R-:W-:-:S05]  /*0e10*/  LOP3.LUT R2, R2, 0x500, R3, 0xd8, !PT ;  /* 0x0000050002027812 */ /* 0x008fca00078ed803 */
[----:B------:R3:W-:Y:S02]  /*0e20*/  STS [UR12+0x8], R2 ;  /* 0x00000802ff007988 */ /* 0x0007e4000800080c */
.L_x_30:
[----:B------:R-:W-:Y:S05]  /*0e30*/  @P3 BRA `(.L_x_32) ;  /* 0x0000000000283947 */ /* 0x000fea0003800000 */
[----:B---345:R-:W3:Y:S02]  /*0e40*/  LDS R2, [UR12+0x8] ;  /* 0x0000080cff027984 */ /* 0x038ee40008000800 */
[----:B---3--:R-:W-:-:S05]  /*0e50*/  LOP3.LUT R2, R2, 0x1800, RZ, 0xb8, !PT ;  /* 0x0000180002027812 */ /* 0x008fca00078eb8ff */
[----:B------:R4:W-:Y:S02]  /*0e60*/  STS [UR12+0x8], R2 ;  /* 0x00000802ff007988 */ /* 0x0009e4000800080c */
.L_x_31:
[----:B------:R-:W-:Y:S05]  /*0e70*/  @P3 BREAK.RELIABLE B1 ;  /* 0x0000000000013942 */ /* 0x000fea0003800100 */
[----:B------:R-:W-:Y:S05]  /*0e80*/  @P3 BRA `(.L_x_33) ;  /* 0x0000000000243947 */ /* 0x000fea0003800000 */
[----:B---34-:R-:W3:Y:S01]  /*0e90*/  LDS R2, [UR12+0x8] ;  /* 0x0000080cff027984 */ /* 0x018ee20008000800 */
[----:B------:R-:W-:-:S05]  /*0ea0*/  IMAD.MOV.U32 R3, RZ, RZ, 0x6000 ;  /* 0x00006000ff037424 */ /* 0x000fca00078e00ff */
[----:B---3--:R-:W-:-:S04]  /*0eb0*/  LOP3.LUT R2, R2, 0x6000, R3, 0xd8, !PT ;  /* 0x0000600002027812 */ /* 0x008fc800078ed803 */
[----:B------:R-:W-:-:S05]  /*0ec0*/  LOP3.LUT R2, R2, 0x400000, RZ, 0xb8, !PT ;  /* 0x0040000002027812 */ /* 0x000fca00078eb8ff */
[----:B------:R3:W-:Y:S02]  /*0ed0*/  STS [UR12+0x8], R2 ;  /* 0x00000802ff007988 */ /* 0x0007e4000800080c */
.L_x_32:
[----:B------:R-:W-:Y:S05]  /*0ee0*/  BSYNC.RELIABLE B1 ;  /* 0x0000000000017941 */ /* 0x000fea0003800100 */
.L_x_29:
[----:B---345:R-:W3:Y:S02]  /*0ef0*/  @!P3 LDS R2, [UR12+0x8] ;  /* 0x0000080cff02b984 */ /* 0x038ee40008000800 */
[----:B---3--:R-:W-:-:S05]  /*0f00*/  @!P3 LOP3.LUT R2, R2, 0x8000, RZ, 0xb8, !PT ;  /* 0x000080000202b812 */ /* 0x008fca00078eb8ff */
[----:B------:R5:W-:Y:S02]  /*0f10*/  @!P3 STS [UR12+0x8], R2 ;  /* 0x00000802ff00b988 */ /* 0x000be4000800080c */
.L_x_33:
[----:B------:R-:W-:Y:S05]  /*0f20*/  BSYNC.RECONVERGENT B2 ;  /* 0x0000000000027941 */ /* 0x000fea0003800200 */
.L_x_28:
[----:B------:R-:W-:Y:S05]  /*0f30*/  WARPSYNC.ALL ;  /* 0x0000000000007948 */ /* 0x000fea0003800000 */
[----:B------:R-:W-:Y:S01]  /*0f40*/  NOP ;  /* 0x0000000000007918 */ /* 0x000fe20000000000 */
[----:B------:R-:W-:-:S04]  /*0f50*/  UIADD3 UR5, UPT, UPT, UR4, 0x80, URZ ;  /* 0x0000008004057890 */ /* 0x000fc8000fffe0ff */
[----:B------:R-:W-:-:S04]  /*0f60*/  UIADD3 UR10, UP0, UPT, UR5, UR14, URZ ;  /* 0x0000000e050a7290 */ /* 0x000fc8000ff1e0ff */
[----:B------:R-:W-:Y:S01]  /*0f70*/  ULEA.HI.X.SX32 UR11, UR5, UR15, 0x1, UP0 ;  /* 0x0000000f050b7291 */ /* 0x000fe200080f0eff */
[----:B------:R-:W-:Y:S11]  /*0f80*/  @P0 BRA `(.L_x_34) ;  /* 0x0000000000300947 */ /* 0x000ff60003800000 */
[----:B---345:R-:W3:Y:S01]  /*0f90*/  S2R R2, SR_LANEID ;  /* 0x0000000000027919 */ /* 0x038ee20000000000 */
[----:B------:R-:W-:Y:S05]  /*0fa0*/  WARPSYNC.ALL ;  /* 0x0000000000007948 */ /* 0x000fea0003800000 */
[----:B------:R-:W-:Y:S01]  /*0fb0*/  NOP ;  /* 0x0000000000007918 */ /* 0x000fe20000000000 */
[----:B---3--:R-:W-:-:S05]  /*0fc0*/  IMAD.SHL.U32 R6, R2, 0x4, RZ ;  /* 0x0000000402067824 */ /* 0x008fca00078e00ff */
[----:B------:R-:W3:Y:S01]  /*0fd0*/  LDS R7, [R6+UR12] ;  /* 0x0000000c06077984 */ /* 0x000ee20008000800 */
[----:B------:R-:W-:-:S05]  /*0fe0*/  IADD3 R2, P1, PT, R6, UR10, RZ ;  /* 0x0000000a06027c10 */ /* 0x000fca000ff3e0ff */
[----:B------:R-:W-:-:S05]  /*0ff0*/  IMAD.X R3, RZ, RZ, UR11, P1 ;  /* 0x0000000bff037e24 */ /* 0x000fca00088e06ff */
[----:B---3--:R3:W4:Y:S01]  /*1000*/  ATOMG.E.EXCH.STRONG.GPU PT, RZ, [R2], R7 ;  /* 0x0000000702ff73a8 */ /* 0x00872200041ee100 */
[----:B------:R-:W-:-:S04]  /*1010*/  DEPBAR {5,4,3,2,1,0} ;  /* 0x0000003f0000791a */ /* 0x000fc80000000000 */
[----:B------:R-:W5:Y:S02]  /*1020*/  CCTL.E.C.LDCU.IV.DEEP [UR10] ;  /* 0x000000000a007540 */ /* 0x000f640009c08000 */
[----:B-----5:R3:W-:Y:S01]  /*1030*/  UTMACCTL.IV [UR10] ;  /* 0x000000000a0079b9 */ /* 0x0207e20008000000 */
[----:B------:R-:W-:Y:S01]  /*1040*/  NOP ;  /* 0x0000000000007918 */ /* 0x000fe20000000000 */
.L_x_34:
[----:B------:R-:W-:Y:S05]  /*1050*/  @P0 BRA `(.L_x_35) ;  /* 0x00000000000c0947 */ /* 0x000fea0003800000 */
[----:B------:R0:W-:Y:S01]  /*1060*/  UTMACMDFLUSH ;  /* 0x00000000000079b7 */ /* 0x0001e20000000000 */
[----:B------:R-:W-:Y:S05]  /*1070*/  @P0 BRA `(.L_x_35) ;  /* 0x0000000000040947 */ /* 0x000fea0003800000 */
[----:B------:R-:W-:-:S04]  /*1080*/  DEPBAR.LE SB0, 0x0 ;  /* 0x000080000000791a */ /* 0x000fc80000000000 */
.L_x_35:
[----:B------:R-:W-:Y:S05]  /*1090*/  WARPSYNC.ALL ;  /* 0x0000000000007948 */ /* 0x000fea0003800000 */
[----:B------:R-:W-:Y:S01]  /*10a0*/  NOP ;  /* 0x0000000000007918 */ /* 0x000fe20000000000 */
[----:B----4-:R-:W-:Y:S06]  /*10b0*/  BAR.SYNC.DEFER_BLOCKING 0x0 ;  /* 0x0000000000007b1d */ /* 0x010fec0000010000 */
[----:B------:R-:W-:Y:S02]  /*10c0*/  BSSY.RECONVERGENT B2, `(.L_x_36) ;  /* 0x000000b000027945 */ /* 0x000fe40003800200 */
[----:B------:R-:W-:Y:S06]  /*10d0*/  BAR.SYNC.DEFER_BLOCKING 0x0 ;  /* 0x0000000000007b1d */ /* 0x000fec0000010000 */
[----:B------:R4:W-:Y:S01]  /*10e0*/  @!P0 STS [R10], RZ ;  /* 0x000000ff0a008388 */ /* 0x0009e20000000800 */
[----:B------:R-:W-:Y:S01]  /*10f0*/  NOP ;  /* 0x0000000000007918 */ /* 0x000fe20000000000 */
[----:B------:R-:W-:Y:S05]  /*1100*/  @P3 BRA `(.L_x_37) ;  /* 0x0000000000183947 */ /* 0x000fea0003800000 */
[----:B---3-5:R-:W3:Y:S01]  /*1110*/  LDS R2, [UR12+0x8] ;  /* 0x0000080cff027984 */ /* 0x028ee20008000800 */
[----:B------:R-:W5:Y:S01]  /*1120*/  LDC.64 R6, c[0x0][0x390] ;  /* 0x0000e400ff067b82 */ /* 0x000f620000000a00 */
[----:B------:R-:W-:Y:S02]  /*1130*/  IMAD.MOV.U32 R3, RZ, RZ, 0x70 ;  /* 0x00000070ff037424 */ /* 0x000fe400078e00ff */
[----:B-----5:R5:W-:Y:S03]  /*1140*/  STS.64 [UR12], R6 ;  /* 0x00000006ff007988 */ /* 0x020be60008000a0c */
[----:B---3--:R-:W-:-:S05]  /*1150*/  LOP3.LUT R2, R2, 0x10, R3, 0xd8, !PT ;  /* 0x0000001002027812 */ /* 0x008fca00078ed803 */
[----:B------:R5:W-:Y:S02]  /*1160*/  STS [UR12+0x8], R2 ;  /* 0x00000802ff007988 */ /* 0x000be4000800080c */
.L_x_37:
[----:B---3--:R-:W-:Y:S05]  /*1170*/  BSYNC.RECONVERGENT B2 ;  /* 0x0000000000027941 */ /* 0x008fea0003800200 */
.L_x_36:
[----:B------:R-:W-:Y:S04]  /*1180*/  BSSY.RECONVERGENT B3, `(.L_x_38) ;  /* 0x0000011000037945 */ /* 0x000fe80003800200 */
[----:B------:R-:W-:Y:S04]  /*1190*/  BSSY.RELIABLE B2, `(.L_x_39) ;  /* 0x000000e000027945 */ /* 0x000fe80003800100 */
[----:B------:R-:W-:Y:S05]  /*11a0*/  @P3 BRA `(.L_x_40) ;  /* 0x0000000000243947 */ /* 0x000fea0003800000 */
[----:B-----5:R-:W3:Y:S01]  /*11b0*/  LDS R2, [UR12+0x34] ;  /* 0x0000340cff027984 */ /* 0x020ee20008000800 */
[----:B------:R-:W-:-:S05]  /*11c0*/  IMAD.MOV.U32 R3, RZ, RZ, 0x3f000000 ;  /* 0x3f000000ff037424 */ /* 0x000fca00078e00ff */
[----:B---3--:R-:W-:-:S05]  /*11d0*/  LOP3.LUT R2, R2, 0xff000000, R3, 0xb8, !PT ;  /* 0xff00000002027812 */ /* 0x008fca00078eb803 */
[----:B------:R3:W-:Y:S01]  /*11e0*/  STS [UR12+0x34], R2 ;  /* 0x00003402ff007988 */ /* 0x0007e2000800080c */
[----:B------:R-:W-:Y:S05]  /*11f0*/  @P3 BRA `(.L_x_41) ;  /* 0x00000000001c3947 */ /* 0x000fea0003800000 */
[----:B---3--:R-:W3:Y:S01]  /*1200*/  LDS R2, [UR12+0x38] ;  /* 0x0000380cff027984 */ /* 0x008ee20008000800 */
[----:B------:R-:W-:-:S05]  /*1210*/  IMAD.MOV.U32 R3, RZ, RZ, 0x7f ;  /* 0x0000007fff037424 */ /* 0x000fca00078e00ff */
[----:B---3--:R-:W-:-:S05]  /*1220*/  LOP3.LUT R2, R2, 0xff, R3, 0xb8, !PT ;  /* 0x000000ff02027812 */ /* 0x008fca00078eb803 */
[----:B------:R3:W-:Y:S02]  /*1230*/  STS [UR12+0x38], R2 ;  /* 0x00003802ff007988 */ /* 0x0007e4000800080c */
.L_x_40:
[----:B------:R-:W-:Y:S05]  /*1240*/  @P3 BREAK.RELIABLE B2 ;  /* 0x0000000000023942 */ /* 0x000fea0003800100 */
[----:B------:R-:W-:Y:S05]  /*1250*/  @P3 BRA `(.L_x_42) ;  /* 0x00000000000c3947 */ /* 0x000fea0003800000 */
[----:B------:R2:W-:Y:S02]  /*1260*/  STS [UR12+0x20], R5 ;  /* 0x00002005ff007988 */ /* 0x0005e4000800080c */
.L_x_41:
[----:B------:R-:W-:Y:S05]  /*1270*/  BSYNC.RELIABLE B2 ;  /* 0x0000000000027941 */ /* 0x000fea0003800100 */
.L_x_39:
[----:B------:R2:W-:Y:S02]  /*1280*/  @!P3 STS [UR12+0x24], R4 ;  /* 0x00002404ff00b988 */ /* 0x0005e4000800080c */
.L_x_42:
[----:B------:R-:W-:Y:S05]  /*1290*/  BSYNC.RECONVERGENT B3 ;  /* 0x0000000000037941 */ /* 0x000fea0003800200 */
.L_x_38:
[----:B------:R-:W-:Y:S05]  /*12a0*/  WARPSYNC.ALL ;  /* 0x0000000000007948 */ /* 0x000fea0003800000 */
[----:B------:R-:W-:Y:S01]  /*12b0*/  NOP ;  /* 0x0000000000007918 */ /* 0x000fe20000000000 */
[----:B------:R-:W-:Y:S04]  /*12c0*/  BSSY.RECONVERGENT B3, `(.L_x_43) ;  /* 0x000000e000037945 */ /* 0x000fe80003800200 */
[----:B------:R-:W-:Y:S05]  /*12d0*/  @P3 BRA `(.L_x_44) ;  /* 0x0000000000303947 */ /* 0x000fea0003800000 */
[----:B------:R-:W2:Y:S02]  /*12e0*/  LDS R3, [UR12+0x34] ;  /* 0x0000340cff037984 */ /* 0x000ea40008000800 */
[----:B--2---:R-:W2:Y:S02]  /*12f0*/  LDC.64 R4, c[0x0][0x3b8] ;  /* 0x0000ee00ff047b82 */ /* 0x004ea40000000a00 */
[----:B---3-5:R-:W3:Y:S01]  /*1300*/  LDS R2, [UR12+0x1c] ;  /* 0x00001c0cff027984 */ /* 0x028ee20008000800 */
[C---:B--2---:R-:W-:Y:S01]  /*1310*/  SHF.L.U64.HI R5, R4.reuse, 0x1, R5 ;  /* 0x0000000104057819 */ /* 0x044fe20000010205 */
[----:B------:R-:W-:-:S03]  /*1320*/  IMAD.SHL.U32 R4, R4, 0x2, RZ ;  /* 0x0000000204047824 */ /* 0x000fc600078e00ff */
[--C-:B------:R-:W-:Y:S02]  /*1330*/  SHF.R.U32.HI R7, RZ, 0x4, R5.reuse ;  /* 0x00000004ff077819 */ /* 0x100fe40000011605 */
[----:B------:R-:W-:-:S05]  /*1340*/  SHF.R.U64 R4, R4, 0x4, R5 ;  /* 0x0000000404047819 */ /* 0x000fca0000001205 */
[----:B------:R2:W-:Y:S01]  /*1350*/  STS [UR12+0xc], R4 ;  /* 0x00000c04ff007988 */ /* 0x0005e2000800080c */
[----:B------:R-:W-:Y:S02]  /*1360*/  LOP3.LUT R3, R3, 0x7, RZ, 0xb8, !PT ;  /* 0x0000000703037812 */ /* 0x000fe400078eb8ff */
[----:B---3--:R-:W-:-:S03]  /*1370*/  LOP3.LUT R2, R2, 0xf, R7, 0xb8, !PT ;  /* 0x0000000f02027812 */ /* 0x008fc600078eb807 */
[----:B------:R2:W-:Y:S04]  /*1380*/  STS [UR12+0x34], R3 ;  /* 0x00003403ff007988 */ /* 0x0005e8000800080c */
[----:B------:R2:W-:Y:S02]  /*1390*/  STS [UR12+0x1c], R2 ;  /* 0x00001c02ff007988 */ /* 0x0005e4000800080c */
.L_x_44:
[----:B------:R-:W-:Y:S05]  /*13a0*/  BSYNC.RECONVERGENT B3 ;  /* 0x0000000000037941 */ /* 0x000fea0003800200 */
.L_x_43:
[----:B------:R-:W-:Y:S04]  /*13b0*/  BSSY.RECONVERGENT B4, `(.L_x_45) ;  /* 0x000001a000047945 */ /* 0x000fe80003800200 */
[----:B------:R-:W-:Y:S04]  /*13c0*/  BSSY.RELIABLE B3, `(.L_x_46) ;  /* 0x0000015000037945 */ /* 0x000fe80003800100 */
[----:B------:R-:W-:Y:S05]  /*13d0*/  @P3 BRA `(.L_x_47) ;  /* 0x0000000000203947 */ /* 0x000fea0003800000 */
[----:B--23-5:R-:W2:Y:S02]  /*13e0*/  LDS R2, [UR12+0x34] ;  /* 0x0000340cff027984 */ /* 0x02cea40008000800 */
[----:B--2---:R-:W-:-:S05]  /*13f0*/  LOP3.LUT R2, R2, 0x38, RZ, 0xb8, !PT ;  /* 0x0000003802027812 */ /* 0x004fca00078eb8ff */
[----:B------:R2:W-:Y:S01]  /*1400*/  STS [UR12+0x34], R2 ;  /* 0x00003402ff007988 */ /* 0x0005e2000800080c */
[----:B------:R-:W-:Y:S05]  /*1410*/  @P3 BRA `(.L_x_48) ;  /* 0x0000000000203947 */ /* 0x000fea0003800000 */
[----:B--2---:R-:W2:Y:S01]  /*1420*/  LDS R2, [UR12+0x8] ;  /* 0x0000080cff027984 */ /* 0x004ea20008000800 */
[----:B------:R-:W-:-:S05]  /*1430*/  IMAD.MOV.U32 R3, RZ, RZ, 0x780 ;  /* 0x00000780ff037424 */ /* 0x000fca00078e00ff */
[----:B--2---:R-:W-:-:S05]  /*1440*/  LOP3.LUT R2, R2, 0x500, R3, 0xd8, !PT ;  /* 0x0000050002027812 */ /* 0x004fca00078ed803 */
[----:B------:R2:W-:Y:S02]  /*1450*/  STS [UR12+0x8], R2 ;  /* 0x00000802ff007988 */ /* 0x0005e4000800080c */
.L_x_47:
[----:B------:R-:W-:Y:S05]  /*1460*/  @P3 BRA `(.L_x_49) ;  /* 0x0000000000283947 */ /* 0x000fea0003800000 */
[----:B--23-5:R-:W2:Y:S02]  /*1470*/  LDS R2, [UR12+0x8] ;  /* 0x0000080cff027984 */ /* 0x02cea40008000800 */
[----:B--2---:R-:W-:-:S05]  /*1480*/  LOP3.LUT R2, R2, 0x1800, RZ, 0xb8, !PT ;  /* 0x0000180002027812 */ /* 0x004fca00078eb8ff */
[----:B------:R3:W-:Y:S02]  /*1490*/  STS [UR12+0x8], R2 ;  /* 0x00000802ff007988 */ /* 0x0007e4000800080c */
.L_x_48:
[----:B------:R-:W-:Y:S05]  /*14a0*/  @P3 BREAK.RELIABLE B3 ;  /* 0x0000000000033942 */ /* 0x000fea0003800100 */
[----:B------:R-:W-:Y:S05]  /*14b0*/  @P3 BRA `(.L_x_50) ;  /* 0x0000000000243947 */ /* 0x000fea0003800000 */
[----:B--23--:R-:W2:Y:S01]  /*14c0*/  LDS R2, [UR12+0x8] ;  /* 0x0000080cff027984 */ /* 0x00cea20008000800 */
[----:B------:R-:W-:-:S05]  /*14d0*/  IMAD.MOV.U32 R3, RZ, RZ, 0x6000 ;  /* 0x00006000ff037424 */ /* 0x000fca00078e00ff */
[----:B--2---:R-:W-:-:S04]  /*14e0*/  LOP3.LUT R2, R2, 0x6000, R3, 0xd8, !PT ;  /* 0x0000600002027812 */ /* 0x004fc800078ed803 */
[----:B------:R-:W-:-:S05]  /*14f0*/  LOP3.LUT R2, R2, 0x400000, RZ, 0xb8, !PT ;  /* 0x0040000002027812 */ /* 0x000fca00078eb8ff */
[----:B------:R2:W-:Y:S02]  /*1500*/  STS [UR12+0x8], R2 ;  /* 0x00000802ff007988 */ /* 0x0005e4000800080c */
.L_x_49:
[----:B------:R-:W-:Y:S05]  /*1510*/  BSYNC.RELIABLE B3 ;  /* 0x0000000000037941 */ /* 0x000fea0003800100 */
.L_x_46:
[----:B--23-5:R-:W2:Y:S02]  /*1520*/  @!P3 LDS R2, [UR12+0x8] ;  /* 0x0000080cff02b984 */ /* 0x02cea40008000800 */
[----:B--2---:R-:W-:-:S05]  /*1530*/  @!P3 LOP3.LUT R2, R2, 0x8000, RZ, 0xb8, !PT ;  /* 0x000080000202b812 */ /* 0x004fca00078eb8ff */
[----:B------:R5:W-:Y:S02]  /*1540*/  @!P3 STS [UR12+0x8], R2 ;  /* 0x00000802ff00b988 */ /* 0x000be4000800080c */
.L_x_50:
[----:B------:R-:W-:Y:S05]  /*1550*/  BSYNC.RECONVERGENT B4 ;  /* 0x0000000000047941 */ /* 0x000fea0003800200 */
.L_x_45:
[----:B------:R-:W-:Y:S05]  /*1560*/  WARPSYNC.ALL ;  /* 0x0000000000007948 */ /* 0x000fea0003800000 */
[----:B------:R-:W-:Y:S01]  /*1570*/  NOP ;  /* 0x0000000000007918 */ /* 0x000fe20000000000 */
[----:B------:R-:W-:-:S04]  /*1580*/  UIADD3 UR4, UPT, UPT, UR4, 0x100, URZ ;  /* 0x0000010004047890 */ /* 0x000fc8000fffe0ff */
[----:B------:R-:W-:-:S04]  /*1590*/  UIADD3 UR14, UP0, UPT, UR4, UR14, URZ ;  /* 0x0000000e040e7290 */ /* 0x000fc8000ff1e0ff */
[----:B------:R-:W-:Y:S01]  /*15a0*/  ULEA.HI.X.SX32 UR15, UR4, UR15, 0x1, UP0 ;  /* 0x0000000f040f7291 */ /* 0x000fe200080f0eff */
[----:B------:R-:W-:Y:S11]  /*15b0*/  @P0 BRA `(.L_x_51) ;  /* 0x0000000000300947 */ /* 0x000ff60003800000 */
[----:B--23-5:R-:W2:Y:S01]  /*15c0*/  S2R R2, SR_LANEID ;  /* 0x0000000000027919 */ /* 0x02cea20000000000 */
[----:B------:R-:W-:Y:S05]  /*15d0*/  WARPSYNC.ALL ;  /* 0x0000000000007948 */ /* 0x000fea0003800000 */
[----:B------:R-:W-:Y:S01]  /*15e0*/  NOP ;  /* 0x0000000000007918 */ /* 0x000fe20000000000 */
[----:B--2---:R-:W-:-:S05]  /*15f0*/  IMAD.SHL.U32 R4, R2, 0x4, RZ ;  /* 0x0000000402047824 */ /* 0x004fca00078e00ff */
[----:B------:R-:W2:Y:S01]  /*1600*/  LDS R5, [R4+UR12] ;  /* 0x0000000c04057984 */ /* 0x000ea20008000800 */
[----:B------:R-:W-:-:S05]  /*1610*/  IADD3 R2, P1, PT, R4, UR14, RZ ;  /* 0x0000000e04027c10 */ /* 0x000fca000ff3e0ff */
[----:B------:R-:W-:-:S05]  /*1620*/  IMAD.X R3, RZ, RZ, UR15, P1 ;  /* 0x0000000fff037e24 */ /* 0x000fca00088e06ff */
[----:B--2---:R2:W3:Y:S01]  /*1630*/  ATOMG.E.EXCH.STRONG.GPU PT, RZ, [R2], R5 ;  /* 0x0000000502ff73a8 */ /* 0x0044e200041ee100 */
[----:B------:R-:W-:-:S04]  /*1640*/  DEPBAR {5,4,3,2,1,0} ;  /* 0x0000003f0000791a */ /* 0x000fc80000000000 */
[----:B------:R-:W5:Y:S02]  /*1650*/  CCTL.E.C.LDCU.IV.DEEP [UR14] ;  /* 0x000000000e007540 */ /* 0x000f640009c08000 */
[----:B-----5:R2:W-:Y:S01]  /*1660*/  UTMACCTL.IV [UR14] ;  /* 0x000000000e0079b9 */ /* 0x0205e20008000000 */
[----:B------:R-:W-:Y:S01]  /*1670*/  NOP ;  /* 0x0000000000007918 */ /* 0x000fe20000000000 */
.L_x_51:
[----:B------:R-:W-:Y:S05]  /*1680*/  @P0 BRA `(.L_x_52) ;  /* 0x00000000000c0947 */ /* 0x000fea0003800000 */
[----:B------:R0:W-:Y:S01]  /*1690*/  UTMACMDFLUSH ;  /* 0x00000000000079b7 */ /* 0x0001e20000000000 */
[----:B------:R-:W-:Y:S05]  /*16a0*/  @P0 BRA `(.L_x_52) ;  /* 0x0000000000040947 */ /* 0x000fea0003800000 */
[----:B------:R-:W-:-:S04]  /*16b0*/  DEPBAR.LE SB0, 0x0 ;  /* 0x000080000000791a */ /* 0x000fc80000000000 */
.L_x_52:
[----:B------:R-:W-:Y:S05]  /*16c0*/  WARPSYNC.ALL ;  /* 0x0000000000007948 */ /* 0x000fea0003800000 */
[----:B------:R-:W-:Y:S01]  /*16d0*/  NOP ;  /* 0x0000000000007918 */ /* 0x000fe20000000000 */
[----:B---3--:R-:W-:Y:S01]  /*16e0*/  BAR.SYNC.DEFER_BLOCKING 0x0 ;  /* 0x0000000000007b1d */ /* 0x008fe20000010000 */
[----:B------:R-:W-:Y:S01]  /*16f0*/  ISETP.GE.AND P0, PT, R12, 0x1, PT ;  /* 0x000000010c00780c */ /* 0x000fe20003f06270 */
[----:B------:R-:W-:Y:S01]  /*1700*/  USHF.L.U32 UR13, UR13, 0x8, URZ ;  /* 0x000000080d0d7899 */ /* 0x000fe200080006ff */
[----:B--2--5:R-:W-:Y:S01]  /*1710*/  SHF.R.U32.HI R2, RZ, 0x5, R0 ;  /* 0x00000005ff027819 */ /* 0x024fe20000011600 */
[----:B------:R-:W-:-:S02]  /*1720*/  USHF.L.U32 UR27, UR27, 0x7, URZ ;  /* 0x000000071b1b7899 */ /* 0x000fc400080006ff */
[----:B------:R-:W-:Y:S01]  /*1730*/  VOTEU.ALL UP0, P3 ;  /* 0x0000000000ff7886 */ /* 0x000fe20001800000 */
[----:B------:R-:W-:Y:S01]  /*1740*/  UMOV UR4, 0x1 ;  /* 0x0000000100047882 */ /* 0x000fe20000000000 */
[----:B------:R-:W-:Y:S01]  /*1750*/  VOTEU.ALL UP1, P3 ;  /* 0x0000000000ff7886 */ /* 0x000fe20001820000 */
[----:B------:R-:W-:Y:S02]  /*1760*/  R2UR UR22, R2 ;  /* 0x00000000021672ca */ /* 0x000fe400000e0000 */
[----:B------:R-:W-:-:S04]  /*1770*/  @!UP0 UIADD3 UR6, UPT, UPT, -UR4, 0x100000, URZ ;  /* 0x0010000004068890 */ /* 0x000fc8000fffe1ff */
[----:B------:R-:W-:Y:S02]  /*1780*/  @!UP0 USHF.L.U32 UR7, UR6, 0xb, URZ ;  /* 0x0000000b06078899 */ /* 0x000fe400080006ff */
[----:B------:R-:W-:Y:S02]  /*1790*/  @!UP0 USHF.L.U32 UR6, UR6, 0x1, URZ ;  /* 0x0000000106068899 */ /* 0x000fe400080006ff */
[----:B------:R-:W-:-:S04]  /*17a0*/  @!UP0 UIADD3 UR4, UPT, UPT, -UR4, 0x100000, URZ ;  /* 0x0010000004048890 */ /* 0x000fc8000fffe1ff */
[----:B------:R-:W-:Y:S02]  /*17b0*/  @!UP0 USHF.L.U32 UR5, UR4, 0xb, URZ ;  /* 0x0000000b04058899 */ /* 0x000fe400080006ff */
[----:B------:R-:W-:Y:S01]  /*17c0*/  @!UP0 USHF.L.U32 UR4, UR4, 0x1, URZ ;  /* 0x0000000104048899 */ /* 0x000fe200080006ff */
[----:B------:R-:W-:Y:S01]  /*17d0*/  VOTEU.ALL UP0, P3 ;  /* 0x0000000000ff7886 */ /* 0x000fe20001800000 */
[----:B------:R-:W2:Y:S04]  /*17e0*/  FENCE.VIEW.ASYNC.S ;  /* 0x00000000000073c6 */ /* 0x000ea80000000000 */
[----:B--2---:R2:W3:Y:S06]  /*17f0*/  @!UP0 SYNCS.EXCH.64 URZ, [UR12+0x6000], UR6 ;  /* 0x006000060cff85b2 */ /* 0x0044ec0008000100 */
[----:B------:R2:W5:Y:S01]  /*1800*/  @!UP1 SYNCS.EXCH.64 URZ, [UR12+0x6010], UR4 ;  /* 0x006010040cff95b2 */ /* 0x0005620008000100 */
[----:B------:R-:W-:Y:S05]  /*1810*/  @!P0 BRA `(.L_x_53) ;  /* 0x0000000400dc8947 */ /* 0x000fea0003800000 */
[----:B---3-5:R-:W-:Y:S01]  /*1820*/  BAR.SYNC.DEFER_BLOCKING 0x0 ;  /* 0x0000000000007b1d */ /* 0x028fe20000010000 */
[----:B------:R-:W-:Y:S01]  /*1830*/  ELECT P1, URZ, PT ;  /* 0x0000000000ff782f */ /* 0x000fe20003820000 */
[----:B------:R-:W-:Y:S01]  /*1840*/  @!P3 IMAD.MOV.U32 R2, RZ, RZ, 0x6000 ;  /* 0x00006000ff02b424 */ /* 0x000fe200078e00ff */
[----:B------:R-:W-:Y:S02]  /*1850*/  UIADD3 UR24, UPT, UPT, UR12, 0x4000, URZ ;  /* 0x000040000c187890 */ /* 0x000fe4000fffe0ff */
[----:B------:R-:W-:Y:S02]  /*1860*/  ISETP.LT.U32.AND P1, PT, R132, 0x20, P1 ;  /* 0x000000208400780c */ /* 0x000fe40000f21070 */
[----:B------:R-:W-:Y:S01]  /*1870*/  ELECT P0, URZ, PT ;  /* 0x0000000000ff782f */ /* 0x000fe20003800000 */
[----:B--2---:R-:W-:-:S03]  /*1880*/  ULOP3.LUT UR4, UR22, 0x3, URZ, 0xc0, !UPT ;  /* 0x0000000316047892 */ /* 0x004fc6000f8ec0ff */
[----:B------:R-:W-:Y:S01]  /*1890*/  ISETP.LT.U32.AND P0, PT, R132, 0x80, P0 ;  /* 0x000000808400780c */ /* 0x000fe20000701070 */
[----:B------:R-:W-:Y:S02]  /*18a0*/  USHF.R.U32.HI UR6, URZ, 0x4, UR12 ;  /* 0x00000004ff067899 */ /* 0x000fe4000801160c */
[----:B------:R-:W-:Y:S02]  /*18b0*/  ULEA UR28, UR4, UR12, 0xc ;  /* 0x0000000c041c7291 */ /* 0x000fe4000f8e60ff */
[----:B------:R-:W-:Y:S02]  /*18c0*/  ULEA UR30, UR4, UR13, 0x6 ;  /* 0x0000000d041e7291 */ /* 0x000fe4000f8e30ff */
[----:B------:R-:W-:Y:S01]  /*18d0*/  USHF.R.U32.HI UR4, URZ, 0x4, UR24 ;  /* 0x00000004ff047899 */ /* 0x000fe20008011618 */
[----:B------:R-:W-:Y:S01]  /*18e0*/  VOTEU.ANY UP0, P1 ;  /* 0x0000000000ff7886 */ /* 0x000fe20000800100 */
[----:B------:R-:W-:Y:S01]  /*18f0*/  VOTEU.ANY UP2, P1 ;  /* 0x0000000000ff7886 */ /* 0x000fe20000840100 */
[----:B------:R-:W-:-:S03]  /*1900*/  USGXT.U32 UR6, UR6, 0xe ;  /* 0x0000000e0606789a */ /* 0x000fc60008000000 */
[----:B------:R-:W-:Y:S01]  /*1910*/  VOTEU.ANY UP1, P0 ;  /* 0x0000000000ff7886 */ /* 0x000fe20000020100 */
[----:B------:R2:W-:Y:S01]  /*1920*/  @!P3 SYNCS.ARRIVE.TRANS64 RZ, [UR12+0x6000], R2 ;  /* 0x00600002ffffb9a7 */ /* 0x0005e2000800000c */
[----:B------:R-:W-:Y:S01]  /*1930*/  @UP0 UIADD3 UR25, UPT, UPT, UR12, 0x6000, URZ ;  /* 0x000060000c190890 */ /* 0x000fe2000fffe0ff */
[----:B------:R-:W-:Y:S01]  /*1940*/  @UP0 UMOV UR26, URZ ;  /* 0x000000ff001a0c82 */ /* 0x000fe20008000000 */
[----:B------:R-:W-:Y:S01]  /*1950*/  BAR.SYNC.DEFER_BLOCKING 0x0 ;  /* 0x0000000000007b1d */ /* 0x000fe20000010000 */
[----:B------:R-:W-:Y:S02]  /*1960*/  @UP1 UIADD3 UR29, UPT, UPT, UR12, 0x6000, URZ ;  /* 0x000060000c1d1890 */ /* 0x000fe4000fffe0ff */
[----:B------:R-:W-:Y:S02]  /*1970*/  USGXT.U32 UR4, UR4, 0xe ;  /* 0x0000000e0404789a */ /* 0x000fe40008000000 */
[----:B------:R-:W-:Y:S01]  /*1980*/  ULOP3.LUT UR16, UR6, 0x1000000, URZ, 0xfc, !UPT ;  /* 0x0100000006107892 */ /* 0x000fe2000f8efcff */
[----:B------:R-:W-:Y:S01]  /*1990*/  VOTEU.ANY UP3, P0 ;  /* 0x0000000000ff7886 */ /* 0x000fe20000060100 */
[----:B------:R-:W-:Y:S01]  /*19a0*/  @UP1 UMOV UR31, URZ ;  /* 0x000000ff001f1c82 */ /* 0x000fe20008000000 */
[----:B------:R-:W-:Y:S01]  /*19b0*/  UMOV UR20, 0x1000080 ;  /* 0x0100008000147882 */ /* 0x000fe20000000000 */
[----:B------:R-:W-:Y:S01]  /*19c0*/  UMOV UR21, 0x40004040 ;  /* 0x4000404000157882 */ /* 0x000fe20000000000 */
[----:B------:R-:W-:Y:S01]  /*19d0*/  UMOV UR7, URZ ;  /* 0x000000ff00077c82 */ /* 0x000fe20008000000 */
[----:B------:R-:W-:Y:S01]  /*19e0*/  UMOV UR18, 0xfffffffe ;  /* 0xfffffffe00127882 */ /* 0x000fe20000000000 */
[----:B------:R-:W-:Y:S01]  /*19f0*/  UMOV UR19, 0x7fffbfdf ;  /* 0x7fffbfdf00137882 */ /* 0x000fe20000000000 */
[----:B------:R-:W-:Y:S01]  /*1a00*/  UMOV UR5, URZ ;  /* 0x000000ff00057c82 */ /* 0x000fe20008000000 */
[----:B------:R-:W-:-:S02]  /*1a10*/  UIADD3.64 UR20, UPT, UPT, UR6, UR20, URZ ;  /* 0x0000001406147297 */ /* 0x000fc4000fffe0ff */
[----:B------:R-:W-:Y:S02]  /*1a20*/  UIADD3.64 UR18, UPT, UPT, UR4, -UR18, URZ ;  /* 0x8000001204127297 */ /* 0x000fe4000fffe0ff */
[----:B------:R-:W-:Y:S01]  /*1a30*/  UISETP.NE.U32.AND UP0, UPT, UR22, URZ, UPT ;  /* 0x000000ff1600728c */ /* 0x000fe2000bf05070 */
[----:B------:R-:W-:Y:S01]  /*1a40*/  UMOV UR6, UR4 ;  /* 0x0000000400067c82 */ /* 0x000fe20008000000 */
[----:B------:R-:W-:Y:S01]  /*1a50*/  UMOV UR7, 0x80004020 ;  /* 0x8000402000077882 */ /* 0x000fe20000000000 */
[----:B------:R-:W-:Y:S01]  /*1a60*/  UMOV UR17, 0x40004040 ;  /* 0x4000404000117882 */ /* 0x000fe20000000000 */
[----:B------:R2:W-:Y:S01]  /*1a70*/  @UP2 UTMALDG.2D [UR24], [UR8] ;  /* 0x00000018080025b4 */ /* 0x0005e20008008000 */
[----:B------:R3:W-:Y:S06]  /*1a80*/  MEMBAR.ALL.CTA ;  /* 0x0000000000007992 */ /* 0x0007ec0000008000 */
[----:B---3--:R-:W3:Y:S02]  /*1a90*/  FENCE.VIEW.ASYNC.S ;  /* 0x00000000000073c6 */ /* 0x008ee40000000000 */
[----:B---3--:R-:W-:Y:S06]  /*1aa0*/  BAR.SYNC.DEFER_BLOCKING 0x0 ;  /* 0x0000000000007b1d */ /* 0x008fec0000010000 */
[----:B------:R2:W-:Y:S02]  /*1ab0*/  @UP3 UTMALDG.2D [UR28], [UR10] ;  /* 0x0000001c0a0035b4 */ /* 0x0005e40008008000 */
[----:B------:R-:W-:Y:S06]  /*1ac0*/  BAR.SYNC.DEFER_BLOCKING 0x0 ;  /* 0x0000000000007b1d */ /* 0x000fec0000010000 */
[----:B------:R-:W3:Y:S02]  /*1ad0*/  SYNCS.PHASECHK.TRANS64.TRYWAIT P0, [UR12+0x6000], RZ ;  /* 0x006000ffff0075a7 */ /* 0x000ee4000800110c */
[----:B--23--:R-:W-:Y:S05]  /*1ae0*/  @!P0 BRA `(.L_x_54) ;  /* 0x0000000c00b88947 */ /* 0x00cfea0003800000 */
.L_x_66:
[----:B------:R-:W-:Y:S05]  /*1af0*/  BRA.U UP0, `(.L_x_55) ;  /* 0x00000001001c7547 */ /* 0x000fea000b800000 */
[----:B------:R-:W-:Y:S01]  /*1b00*/  UMOV UR4, 0x0 ;  /* 0x0000000000047882 */ /* 0x000fe20000000000 */
[----:B------:R-:W-:Y:S01]  /*1b10*/  UMOV UR5, 0x8410490 ;  /* 0x0841049000057882 */ /* 0x000fe20000000000 */
[----:B------:R-:W-:Y:S01]  /*1b20*/  UMOV UR24, 0x0 ;  /* 0x0000000000187882 */ /* 0x000fe20000000000 */
[----:B------:R-:W-:Y:S01]  /*1b30*/  UMOV UR25, 0x8410490 ;  /* 0x0841049000197882 */ /* 0x000fe20000000000 */
[----:B------:R2:W-:Y:S01]  /*1b40*/  UTCHMMA gdesc[UR6], gdesc[UR16], tmem[UR32], tmem[UR4], idesc[UR5], !UPT ;  /* 0x00ff0410060075ea */ /* 0x0005e2000f800020 */
[----:B------:R2:W-:Y:S01]  /*1b50*/  UTCHMMA gdesc[UR18], gdesc[UR20], tmem[UR32], tmem[UR24], idesc[UR25], UPT ;  /* 0x00ff1814120075ea */ /* 0x0005e2000b800020 */
[----:B------:R-:W-:Y:S02]  /*1b60*/  NOP ;  /* 0x0000000000007918 */ /* 0x000fe40000000000 */
.L_x_55:
[----:B------:R-:W-:Y:S01]  /*1b70*/  ELECT P0, URZ, PT ;  /* 0x0000000000ff782f */ /* 0x000fe20003800000 */
[----:B--2---:R-:W-:-:S03]  /*1b80*/  UIADD3 UR4, UPT, UPT, UR12, 0x6010, URZ ;  /* 0x000060100c047890 */ /* 0x004fc6000fffe0ff */
[----:B------:R-:W-:Y:S01]  /*1b90*/  ISETP.LT.U32.AND P0, PT, R132, 0x20, P0 ;  /* 0x000000208400780c */ /* 0x000fe20000701070 */
[----:B------:R-:W-:-:S12]  /*1ba0*/  UMOV UR5, URZ ;  /* 0x000000ff00057c82 */ /* 0x000fd80008000000 */
[----:B------:R-:W-:Y:S01]  /*1bb0*/  VOTEU.ANY UP0, P0 ;  /* 0x0000000000ff7886 */ /* 0x000fe20000000100 */
[----:B------:R-:W-:Y:S01]  /*1bc0*/  VOTEU.ANY UP1, P0 ;  /* 0x0000000000ff7886 */ /* 0x000fe20000020100 */
[----:B------:R-:W-:-:S03]  /*1bd0*/  ISETP.GE.U32.AND P0, PT, R12, 0x21, PT ;  /* 0x000000210c00780c */ /* 0x000fc60003f06070 */
[----:B------:R-:W-:Y:S02]  /*1be0*/  @UP0 UMOV UR23, UR4 ;  /* 0x0000000400170c82 */ /* 0x000fe40008000000 */
[----:B------:R2:W-:Y:S01]  /*1bf0*/  @UP1 UTCBAR [UR23], URZ ;  /* 0x000000ff170013e9 */ /* 0x0005e200080000ff */
[----:B------:R-:W-:Y:S06]  /*1c00*/  BAR.SYNC.DEFER_BLOCKING 0x0 ;  /* 0x0000000000007b1d */ /* 0x000fec0000010000 */
[----:B------:R-:W3:Y:S02]  /*1c10*/  SYNCS.PHASECHK.TRANS64.TRYWAIT P1, [UR12+0x6010], RZ ;  /* 0x006010ffff0075a7 */ /* 0x000ee4000802110c */
[----:B--23--:R-:W-:Y:S05]  /*1c20*/  @!P1 BRA `(.L_x_56) ;  /* 0x0000000c00749947 */ /* 0x00cfea0003800000 */
.L_x_67:
[----:B------:R-:W-:Y:S05]  /*1c30*/  @!P0 BRA `(.L_x_53) ;  /* 0x0000000000d48947 */ /* 0x000fea0003800000 */
[----:B------:R-:W-:Y:S01]  /*1c40*/  IMAD.MOV.U32 R2, RZ, RZ, 0x1 ;  /* 0x00000001ff027424 */ /* 0x000fe200078e00ff */
[----:B------:R-:W2:Y:S01]  /*1c50*/  LDCU UR33, c[0x0][0x3a0] ;  /* 0x00007400ff2177ac */ /* 0x000ea20008000800 */
[----:B------:R-:W-:-:S05]  /*1c60*/  UMOV UR26, 0x20 ;  /* 0x00000020001a7882 */ /* 0x000fca0000000000 */
.L_x_60:
[----:B------:R-:W-:Y:S01]  /*1c70*/  BAR.SYNC.DEFER_BLOCKING 0x0 ;  /* 0x0000000000007b1d */ /* 0x000fe20000010000 */
[----:B------:R-:W-:Y:S01]  /*1c80*/  ELECT P1, URZ, PT ;  /* 0x0000000000ff782f */ /* 0x000fe20003820000 */
[----:B------:R-:W-:Y:S01]  /*1c90*/  @!P3 IMAD.MOV.U32 R3, RZ, RZ, 0x6000 ;  /* 0x00006000ff03b424 */ /* 0x000fe200078e00ff */
[----:B------:R-:W-:Y:S02]  /*1ca0*/  ELECT P0, URZ, PT ;  /* 0x0000000000ff782f */ /* 0x000fe40003800000 */
[C---:B------:R-:W-:Y:S01]  /*1cb0*/  ISETP.LT.U32.AND P1, PT, R132.reuse, 0x20, P1 ;  /* 0x000000208400780c */ /* 0x040fe20000f21070 */
[----:B------:R-:W-:Y:S01]  /*1cc0*/  ULOP3.LUT UR23, UR22, 0x3, URZ, 0xc0, !UPT ;  /* 0x0000000316177892 */ /* 0x000fe2000f8ec0ff */
[----:B------:R-:W-:Y:S01]  /*1cd0*/  ISETP.LT.U32.AND P0, PT, R132, 0x80, P0 ;  /* 0x000000808400780c */ /* 0x000fe20000701070 */
[----:B------:R-:W-:Y:S02]  /*1ce0*/  UMOV UR31, UR26 ;  /* 0x0000001a001f7c82 */ /* 0x000fe40008000000 */
[----:B------:R-:W-:-:S02]  /*1cf0*/  ULEA UR28, UR23, UR12, 0xc ;  /* 0x0000000c171c7291 */ /* 0x000fc4000f8e60ff */
[----:B------:R-:W-:-:S06]  /*1d00*/  ULEA UR30, UR23, UR13, 0x6 ;  /* 0x0000000d171e7291 */ /* 0x000fcc000f8e30ff */
[----:B------:R-:W-:Y:S02]  /*1d10*/  VOTEU.ANY UP0, P1 ;  /* 0x0000000000ff7886 */ /* 0x000fe40000800100 */
[----:B------:R-:W-:-:S03]  /*1d20*/  VOTEU.ANY UP1, P0 ;  /* 0x0000000000ff7886 */ /* 0x000fc60000020100 */
[----:B------:R-:W-:Y:S02]  /*1d30*/  @UP0 UIADD3 UR24, UPT, UPT, UR12, 0x4000, URZ ;  /* 0x000040000c180890 */ /* 0x000fe4000fffe0ff */
[----:B------:R3:W-:Y:S01]  /*1d40*/  @!P3 SYNCS.ARRIVE.TRANS64 RZ, [UR12+0x6000], R3 ;  /* 0x00600003ffffb9a7 */ /* 0x0007e2000800000c */
[----:B------:R-:W-:Y:S01]  /*1d50*/  @UP0 UIADD3 UR25, UPT, UPT, UR12, 0x6000, URZ ;  /* 0x000060000c190890 */ /* 0x000fe2000fffe0ff */
[----:B------:R-:W-:Y:S01]  /*1d60*/  VOTEU.ANY UP0, P1 ;  /* 0x0000000000ff7886 */ /* 0x000fe20000800100 */
[----:B------:R-:W-:Y:S01]  /*1d70*/  BAR.SYNC.DEFER_BLOCKING 0x0 ;  /* 0x0000000000007b1d */ /* 0x000fe20000010000 */
[----:B------:R-:W-:Y:S01]  /*1d80*/  @UP1 UIADD3 UR29, UPT, UPT, UR12, 0x6000, URZ ;  /* 0x000060000c1d1890 */ /* 0x000fe2000fffe0ff */
[----:B---3--:R-:W-:-:S04]  /*1d90*/  IMAD.U32 R3, R2, -0x80000000, RZ ;  /* 0x8000000002037824 */ /* 0x008fc800078e00ff */
[----:B------:R-:W-:Y:S01]  /*1da0*/  VOTEU.ANY UP1, P0 ;  /* 0x0000000000ff7886 */ /* 0x000fe20000020100 */
[----:B------:R3:W-:Y:S01]  /*1db0*/  @UP0 UTMALDG.2D [UR24], [UR8] ;  /* 0x00000018080005b4 */ /* 0x0007e20008008000 */
[----:B------:R-:W-:Y:S01]  /*1dc0*/  UISETP.NE.U32.AND UP0, UPT, UR22, URZ, UPT ;  /* 0x000000ff1600728c */ /* 0x000fe2000bf05070 */
[----:B------:R5:W-:Y:S06]  /*1dd0*/  MEMBAR.ALL.CTA ;  /* 0x0000000000007992 */ /* 0x000bec0000008000 */
[----:B-----5:R-:W5:Y:S02]  /*1de0*/  FENCE.VIEW.ASYNC.S ;  /* 0x00000000000073c6 */ /* 0x020f640000000000 */
[----:B-----5:R-:W-:Y:S06]  /*1df0*/  BAR.SYNC.DEFER_BLOCKING 0x0 ;  /* 0x0000000000007b1d */ /* 0x020fec0000010000 */
[----:B------:R3:W-:Y:S02]  /*1e00*/  @UP1 UTMALDG.2D [UR28], [UR10] ;  /* 0x0000001c0a0015b4 */ /* 0x0007e40008008000 */
[----:B------:R-:W-:Y:S06]  /*1e10*/  BAR.SYNC.DEFER_BLOCKING 0x0 ;  /* 0x0000000000007b1d */ /* 0x000fec0000010000 */
[----:B------:R-:W5:Y:S02]  /*1e20*/  SYNCS.PHASECHK.TRANS64.TRYWAIT P0, [UR12+0x6000], R3 ;  /* 0x00600003ff0075a7 */ /* 0x000f64000800110c */
[----:B---3-5:R-:W-:Y:S05]  /*1e30*/  @!P0 BRA `(.L_x_57) ;  /* 0x0000000800fc8947 */ /* 0x028fea0003800000 */
.L_x_68:
[----:B------:R-:W-:Y:S05]  /*1e40*/  BRA.U UP0, `(.L_x_58) ;  /* 0x00000001001c7547 */ /* 0x000fea000b800000 */
[----:B------:R-:W-:Y:S01]  /*1e50*/  UMOV UR24, 0x0 ;  /* 0x0000000000187882 */ /* 0x000fe20000000000 */
[----:B------:R-:W-:Y:S01]  /*1e60*/  UMOV UR25, 0x8410490 ;  /* 0x0841049000197882 */ /* 0x000fe20000000000 */
[----:B------:R-:W-:Y:S01]  /*1e70*/  UMOV UR28, 0x0 ;  /* 0x00000000001c7882 */ /* 0x000fe20000000000 */
[----:B------:R-:W-:Y:S01]  /*1e80*/  UMOV UR29, 0x8410490 ;  /* 0x08410490001d7882 */ /* 0x000fe20000000000 */
[----:B------:R3:W-:Y:S01]  /*1e90*/  UTCHMMA gdesc[UR6], gdesc[UR16], tmem[UR32], tmem[UR24], idesc[UR25], UPT ;  /* 0x00ff1810060075ea */ /* 0x0007e2000b800020 */
[----:B------:R3:W-:Y:S01]  /*1ea0*/  UTCHMMA gdesc[UR18], gdesc[UR20], tmem[UR32], tmem[UR28], idesc[UR29], UPT ;  /* 0x00ff1c14120075ea */ /* 0x0007e2000b800020 */
[----:B------:R-:W-:Y:S02]  /*1eb0*/  NOP ;  /* 0x0000000000007918 */ /* 0x000fe40000000000 */
.L_x_58:
[----:B------:R-:W-:-:S04]  /*1ec0*/  ELECT P0, URZ, PT ;  /* 0x0000000000ff782f */ /* 0x000fc80003800000 */
[----:B------:R-:W-:-:S13]  /*1ed0*/  ISETP.LT.U32.AND P0, PT, R132, 0x20, P0 ;  /* 0x000000208400780c */ /* 0x000fda0000701070 */
[----:B------:R-:W-:Y:S01]  /*1ee0*/  VOTEU.ANY UP0, P0 ;  /* 0x0000000000ff7886 */ /* 0x000fe20000000100 */
[----:B------:R-:W-:-:S04]  /*1ef0*/  VOTEU.ANY UP1, P0 ;  /* 0x0000000000ff7886 */ /* 0x000fc80000020100 */
[----:B------:R-:W-:Y:S02]  /*1f00*/  @UP0 UMOV UR23, UR4 ;  /* 0x0000000400170c82 */ /* 0x000fe40008000000 */
[----:B------:R5:W-:Y:S01]  /*1f10*/  @UP1 UTCBAR [UR23], URZ ;  /* 0x000000ff170013e9 */ /* 0x000be200080000ff */
[----:B------:R-:W-:Y:S06]  /*1f20*/  BAR.SYNC.DEFER_BLOCKING 0x0 ;  /* 0x0000000000007b1d */ /* 0x000fec0000010000 */
[----:B------:R-:W3:Y:S02]  /*1f30*/  SYNCS.PHASECHK.TRANS64.TRYWAIT P0, [UR12+0x6010], R3 ;  /* 0x00601003ff0075a7 */ /* 0x000ee4000800110c */
[----:B---3-5:R-:W-:Y:S05]  /*1f40*/  @!P0 BRA `(.L_x_59) ;  /* 0x0000000800c48947 */ /* 0x028fea0003800000 */
.L_x_69:
[----:B------:R-:W-:Y:S01]  /*1f50*/  UIADD3 UR26, UPT, UPT, UR26, 0x20, URZ ;  /* 0x000000201a1a7890 */ /* 0x000fe2000fffe0ff */
[----:B------:R-:W-:-:S03]  /*1f60*/  LOP3.LUT R2, R2, 0x1, RZ, 0x3c, !PT ;  /* 0x0000000102027812 */ /* 0x000fc600078e3cff */
[----:B--2---:R-:W-:-:S09]  /*1f70*/  UISETP.GE.AND UP0, UPT, UR26, UR33, UPT ;  /* 0x000000211a00728c */ /* 0x004fd2000bf06270 */
[----:B------:R-:W-:Y:S05]  /*1f80*/  BRA.U !UP0, `(.L_x_60) ;  /* 0xfffffffd08387547 */ /* 0x000fea000b83ffff */
.L_x_53:
[----:B---3-5:R-:W-:Y:S06]  /*1f90*/  BAR.SYNC.DEFER_BLOCKING 0x0 ;  /* 0x0000000000007b1d */ /* 0x028fec0000010000 */
[----:B------:R-:W-:Y:S04]  /*1fa0*/  BSSY.RECONVERGENT B4, `(.L_x_61) ;  /* 0x0000004000047945 */ /* 0x000fe80003800200 */
[----:B------:R-:W-:Y:S05]  /*1fb0*/  @P3 BRA `(.L_x_62) ;  /* 0x0000000000083947 */ /* 0x000fea0003800000 */
[----:B------:R-:W3:Y:S02]  /*1fc0*/  SYNCS.CCTL.IV [UR12+0x6000] ;  /* 0x00600000ff0079b1 */ /* 0x000ee4000800000c */
[----:B---3--:R-:W3:Y:S02]  /*1fd0*/  SYNCS.CCTL.IV [UR12+0x6010] ;  /* 0x00601000ff0079b1 */ /* 0x008ee4000800000c */
.L_x_62:
[----:B--2---:R-:W-:Y:S05]  /*1fe0*/  BSYNC.RECONVERGENT B4 ;  /* 0x0000000000047941 */ /* 0x004fea0003800200 */
.L_x_61:
[----:B------:R-:W-:Y:S01]  /*1ff0*/  ULOP3.LUT UR5, UR22, 0x3, URZ, 0xc0, !UPT ;  /* 0x0000000316057892 */ /* 0x000fe2000f8ec0ff */
[C---:B------:R-:W-:Y:S01]  /*2000*/  IMAD.SHL.U32 R2, R0.reuse, 0x10, RZ ;  /* 0x0000001000027824 */ /* 0x040fe200078e00ff */
[----:B------:R-:W-:Y:S01]  /*2010*/  USHF.L.U32 UR22, UR22, 0x5, URZ ;  /* 0x0000000516167899 */ /* 0x000fe200080006ff */
[C---:B------:R-:W-:Y:S01]  /*2020*/  IMAD.SHL.U32 R3, R0.reuse, 0x100, RZ ;  /* 0x0000010000037824 */ /* 0x040fe200078e00ff */
[----:B------:R-:W-:Y:S01]  /*2030*/  ULEA UR4, UR5, UR32, 0x15 ;  /* 0x0000002005047291 */ /* 0x000fe2000f8ea8ff */
[----:B------:R-:W-:Y:S01]  /*2040*/  IMAD.SHL.U32 R0, R0, 0x80, RZ ;  /* 0x0000008000007824 */ /* 0x000fe200078e00ff */
[----:B------:R-:W-:Y:S02]  /*2050*/  ULOP3.LUT UR22, UR22, 0x80, URZ, 0xc0, !UPT ;  /* 0x0000008016167892 */ /* 0x000fe4000f8ec0ff */
[----:B------:R-:W-:Y:S02]  /*2060*/  LOP3.LUT R3, R2, 0x8070, R3, 0xc8, !PT ;  /* 0x0000807002037812 */ /* 0x000fe400078ec803 */
[----:B------:R-:W-:Y:S01]  /*2070*/  ELECT P0, URZ, PT ;  /* 0x0000000000ff782f */ /* 0x000fe20003800000 */
[----:B------:R-:W-:Y:S01]  /*2080*/  UIADD3 UR4, UPT, UPT, UR4, UR22, URZ ;  /* 0x0000001604047290 */ /* 0x000fe2000fffe0ff */
[----:B------:R-:W-:Y:S01]  /*2090*/  LOP3.LUT R0, R3, 0x3f80, R0, 0xf8, !PT ;  /* 0x00003f8003007812 */ /* 0x000fe200078ef800 */
[----:B------:R-:W-:Y:S01]  /*20a0*/  UMOV UR6, UR27 ;  /* 0x0000001b00067c82 */ /* 0x000fe20008000000 */
[----:B------:R-:W-:-:S02]  /*20b0*/  ISETP.LT.U32.AND P0, PT, R132, 0x80, P0 ;  /* 0x000000808400780c */ /* 0x000fc40000701070 */
[C---:B------:R-:W-:Y:S02]  /*20c0*/  LOP3.LUT R2, R0.reuse, 0x10, RZ, 0x3c, !PT ;  /* 0x0000001000027812 */ /* 0x040fe400078e3cff */
[----:B------:R-:W-:Y:S02]  /*20d0*/  LOP3.LUT R3, R0, 0x20, RZ, 0x3c, !PT ;  /* 0x0000002000037812 */ /* 0x000fe400078e3cff */
[----:B----4-:R-:W2:Y:S01]  /*20e0*/  LDTM.x128 R4, tmem[UR4] ;  /* 0x00000004000479ee */ /* 0x010ea200083c0000 */
[----:B------:R-:W-:Y:S01]  /*20f0*/  NOP ;  /* 0x0000000000007918 */ /* 0x000fe20000000000 */
[----:B------:R-:W-:Y:S02]  /*2100*/  ULEA UR4, UR5, UR12, 0xe ;  /* 0x0000000c05047291 */ /* 0x000fe4000f8e70ff */
[----:B------:R-:W-:-:S03]  /*2110*/  ULEA UR5, UR5, UR13, 0x6 ;  /* 0x0000000d05057291 */ /* 0x000fc6000f8e30ff */
[----:B--2---:R-:W-:Y:S01]  /*2120*/  VOTEU.ANY UP1, P0 ;  /* 0x0000000000ff7886 */ /* 0x004fe20000020100 */
[----:B---3--:R-:W-:Y:S06]  /*2130*/  BAR.SYNC.DEFER_BLOCKING 0x0 ;  /* 0x0000000000007b1d */ /* 0x008fec0000010000 */
[----:B------:R-:W-:Y:S01]  /*2140*/  VOTEU.ANY UP0, P0 ;  /* 0x0000000000ff7886 */ /* 0x000fe20000000100 */
[----:B------:R-:W-:Y:S02]  /*2150*/  F2FP.BF16.F32.PACK_AB R4, R5, R4 ;  /* 0x000000040504723e */ /* 0x000fe400000010ff */
[----:B------:R-:W-:-:S02]  /*2160*/  F2FP.BF16.F32.PACK_AB R68, R69, R68 ;  /* 0x000000444544723e */ /* 0x000fc400000010ff */
[----:B------:R-:W-:Y:S02]  /*2170*/  F2FP.BF16.F32.PACK_AB R5, R7, R6 ;  /* 0x000000060705723e */ /* 0x000fe400000010ff */
[----:B------:R-:W-:Y:S02]  /*2180*/  F2FP.BF16.F32.PACK_AB R12, R13, R12 ;  /* 0x0000000c0d0c723e */ /* 0x000fe400000010ff */
[----:B------:R-:W-:Y:S02]  /*2190*/  F2FP.BF16.F32.PACK_AB R69, R71, R70 ;  /* 0x000000464745723e */ /* 0x000fe400000010ff */
[----:B------:R-:W-:Y:S02]  /*21a0*/  F2FP.BF16.F32.PACK_AB R76, R77, R76 ;  /* 0x0000004c4d4c723e */ /* 0x000fe400000010ff */
[----:B------:R-:W-:Y:S02]  /*21b0*/  F2FP.BF16.F32.PACK_AB R6, R9, R8 ;  /* 0x000000080906723e */ /* 0x000fe400000010ff */
[----:B------:R-:W-:-:S02]  /*21c0*/  F2FP.BF16.F32.PACK_AB R7, R11, R10 ;  /* 0x0000000a0b07723e */ /* 0x000fc400000010ff */
[----:B------:R-:W-:Y:S02]  /*21d0*/  F2FP.BF16.F32.PACK_AB R13, R15, R14 ;  /* 0x0000000e0f0d723e */ /* 0x000fe400000010ff */
[----:B------:R-:W-:Y:S01]  /*21e0*/  F2FP.BF16.F32.PACK_AB R20, R21, R20 ;  /* 0x000000141514723e */ /* 0x000fe200000010ff */
[----:B------:R2:W-:Y:S01]  /*21f0*/  STS.128 [R0+UR12], R4 ;  /* 0x0000000400007988 */ /* 0x0005e20008000c0c */
[----:B------:R-:W-:Y:S02]  /*2200*/  F2FP.BF16.F32.PACK_AB R70, R73, R72 ;  /* 0x000000484946723e */ /* 0x000fe400000010ff */
[----:B------:R-:W-:Y:S02]  /*2210*/  F2FP.BF16.F32.PACK_AB R71, R75, R74 ;  /* 0x0000004a4b47723e */ /* 0x000fe400000010ff */
[----:B------:R-:W-:Y:S02]  /*2220*/  F2FP.BF16.F32.PACK_AB R77, R79, R78 ;  /* 0x0000004e4f4d723e */ /* 0x000fe400000010ff */
[----:B------:R-:W-:Y:S01]  /*2230*/  F2FP.BF16.F32.PACK_AB R84, R85, R84 ;  /* 0x000000545554723e */ /* 0x000fe200000010ff */
[----:B------:R3:W-:Y:S01]  /*2240*/  STS.128 [R0+UR12+0x4000], R68 ;  /* 0x0040004400007988 */ /* 0x0007e20008000c0c */
[----:B------:R-:W-:-:S02]  /*2250*/  F2FP.BF16.F32.PACK_AB R14, R17, R16 ;  /* 0x00000010110e723e */ /* 0x000fc400000010ff */
[----:B------:R-:W-:Y:S02]  /*2260*/  F2FP.BF16.F32.PACK_AB R15, R19, R18 ;  /* 0x00000012130f723e */ /* 0x000fe400000010ff */
[----:B------:R-:W-:Y:S02]  /*2270*/  F2FP.BF16.F32.PACK_AB R21, R23, R22 ;  /* 0x000000161715723e */ /* 0x000fe400000010ff */
[----:B------:R-:W-:Y:S01]  /*2280*/  F2FP.BF16.F32.PACK_AB R28, R29, R28 ;  /* 0x0000001c1d1c723e */ /* 0x000fe200000010ff */
[----:B------:R4:W-:Y:S01]  /*2290*/  STS.128 [R2+UR12], R12 ;  /* 0x0000000c02007988 */ /* 0x0009e20008000c0c */
[----:B------:R-:W-:Y:S02]  /*22a0*/  F2FP.BF16.F32.PACK_AB R78, R81, R80 ;  /* 0x00000050514e723e */ /* 0x000fe400000010ff */
[----:B------:R-:W-:Y:S02]  /*22b0*/  F2FP.BF16.F32.PACK_AB R79, R83, R82 ;  /* 0x00000052534f723e */ /* 0x000fe400000010ff */
[----:B------:R-:W-:-:S02]  /*22c0*/  F2FP.BF16.F32.PACK_AB R85, R87, R86 ;  /* 0x000000565755723e */ /* 0x000fc400000010ff */
[----:B------:R-:W-:Y:S01]  /*22d0*/  F2FP.BF16.F32.PACK_AB R92, R93, R92 ;  /* 0x0000005c5d5c723e */ /* 0x000fe200000010ff */
[----:B------:R4:W-:Y:S01]  /*22e0*/  STS.128 [R2+UR12+0x4000], R76 ;  /* 0x0040004c02007988 */ /* 0x0009e20008000c0c */
[----:B------:R-:W-:Y:S02]  /*22f0*/  F2FP.BF16.F32.PACK_AB R22, R25, R24 ;  /* 0x000000181916723e */ /* 0x000fe400000010ff */
[----:B------:R-:W-:Y:S02]  /*2300*/  F2FP.BF16.F32.PACK_AB R23, R27, R26 ;  /* 0x0000001a1b17723e */ /* 0x000fe400000010ff */
[----:B------:R-:W-:Y:S02]  /*2310*/  F2FP.BF16.F32.PACK_AB R29, R31, R30 ;  /* 0x0000001e1f1d723e */ /* 0x000fe400000010ff */
[----:B------:R-:W-:Y:S01]  /*2320*/  F2FP.BF16.F32.PACK_AB R36, R37, R36 ;  /* 0x000000242524723e */ /* 0x000fe200000010ff */
[----:B------:R4:W-:Y:S01]  /*2330*/  STS.128 [R3+UR12], R20 ;  /* 0x0000001403007988 */ /* 0x0009e20008000c0c */
[----:B------:R-:W-:-:S02]  /*2340*/  F2FP.BF16.F32.PACK_AB R86, R89, R88 ;  /* 0x000000585956723e */ /* 0x000fc400000010ff */
[----:B------:R-:W-:Y:S02]  /*2350*/  F2FP.BF16.F32.PACK_AB R87, R91, R90 ;  /* 0x0000005a5b57723e */ /* 0x000fe400000010ff */
[----:B------:R-:W-:Y:S02]  /*2360*/  F2FP.BF16.F32.PACK_AB R93, R95, R94 ;  /* 0x0000005e5f5d723e */ /* 0x000fe400000010ff */
[----:B------:R-:W-:Y:S01]  /*2370*/  F2FP.BF16.F32.PACK_AB R100, R101, R100 ;  /* 0x000000646564723e */ /* 0x000fe200000010ff */
[----:B------:R4:W-:Y:S01]  /*2380*/  STS.128 [R3+UR12+0x4000], R84 ;  /* 0x0040005403007988 */ /* 0x0009e20008000c0c */
[----:B------:R-:W-:Y:S02]  /*2390*/  F2FP.BF16.F32.PACK_AB R30, R33, R32 ;  /* 0x00000020211e723e */ /* 0x000fe400000010ff */
[----:B------:R-:W-:Y:S02]  /*23a0*/  F2FP.BF16.F32.PACK_AB R31, R35, R34 ;  /* 0x00000022231f723e */ /* 0x000fe400000010ff */
[----:B------:R-:W-:-:S02]  /*23b0*/  F2FP.BF16.F32.PACK_AB R37, R39, R38 ;  /* 0x000000262725723e */ /* 0x000fc400000010ff */
[----:B------:R-:W-:Y:S02]  /*23c0*/  F2FP.BF16.F32.PACK_AB R44, R45, R44 ;  /* 0x0000002c2d2c723e */ /* 0x000fe400000010ff */
[----:B------:R-:W-:Y:S02]  /*23d0*/  F2FP.BF16.F32.PACK_AB R94, R97, R96 ;  /* 0x00000060615e723e */ /* 0x000fe400000010ff */
[----:B------:R-:W-:Y:S02]  /*23e0*/  F2FP.BF16.F32.PACK_AB R95, R99, R98 ;  /* 0x00000062635f723e */ /* 0x000fe400000010ff */
[----:B------:R-:W-:Y:S02]  /*23f0*/  F2FP.BF16.F32.PACK_AB R101, R103, R102 ;  /* 0x000000666765723e */ /* 0x000fe400000010ff */
[----:B------:R-:W-:Y:S02]  /*2400*/  F2FP.BF16.F32.PACK_AB R108, R109, R108 ;  /* 0x0000006c6d6c723e */ /* 0x000fe400000010ff */
[----:B------:R-:W-:-:S02]  /*2410*/  LOP3.LUT R8, R0, 0x30, RZ, 0x3c, !PT ;  /* 0x0000003000087812 */ /* 0x000fc400078e3cff */
[----:B------:R-:W-:Y:S02]  /*2420*/  F2FP.BF16.F32.PACK_AB R38, R41, R40 ;  /* 0x000000282926723e */ /* 0x000fe400000010ff */
[----:B------:R-:W-:Y:S01]  /*2430*/  F2FP.BF16.F32.PACK_AB R39, R43, R42 ;  /* 0x0000002a2b27723e */ /* 0x000fe200000010ff */
[----:B------:R4:W-:Y:S01]  /*2440*/  STS.128 [R8+UR12], R28 ;  /* 0x0000001c08007988 */ /* 0x0009e20008000c0c */
[----:B------:R-:W-:Y:S02]  /*2450*/  F2FP.BF16.F32.PACK_AB R45, R47, R46 ;  /* 0x0000002e2f2d723e */ /* 0x000fe400000010ff */
[----:B------:R-:W-:Y:S01]  /*2460*/  F2FP.BF16.F32.PACK_AB R52, R53, R52 ;  /* 0x000000343534723e */ /* 0x000fe200000010ff */
[----:B------:R4:W-:Y:S01]  /*2470*/  STS.128 [R8+UR12+0x4000], R92 ;  /* 0x0040005c08007988 */ /* 0x0009e20008000c0c */
[----:B------:R-:W-:Y:S02]  /*2480*/  F2FP.BF16.F32.PACK_AB R102, R105, R104 ;  /* 0x000000686966723e */ /* 0x000fe400000010ff */
[----:B------:R-:W-:-:S02]  /*2490*/  F2FP.BF16.F32.PACK_AB R103, R107, R106 ;  /* 0x0000006a6b67723e */ /* 0x000fc400000010ff */
[----:B------:R-:W-:Y:S02]  /*24a0*/  F2FP.BF16.F32.PACK_AB R109, R111, R110 ;  /* 0x0000006e6f6d723e */ /* 0x000fe400000010ff */
[----:B------:R-:W-:Y:S02]  /*24b0*/  F2FP.BF16.F32.PACK_AB R116, R117, R116 ;  /* 0x000000747574723e */ /* 0x000fe400000010ff */
[----:B------:R-:W-:Y:S02]  /*24c0*/  LOP3.LUT R9, R0, 0x40, RZ, 0x3c, !PT ;  /* 0x0000004000097812 */ /* 0x000fe400078e3cff */
[----:B------:R-:W-:Y:S02]  /*24d0*/  F2FP.BF16.F32.PACK_AB R46, R49, R48 ;  /* 0x00000030312e723e */ /* 0x000fe400000010ff */
[----:B------:R-:W-:Y:S01]  /*24e0*/  F2FP.BF16.F32.PACK_AB R47, R51, R50 ;  /* 0x00000032332f723e */ /* 0x000fe200000010ff */
[----:B------:R4:W-:Y:S01]  /*24f0*/  STS.128 [R9+UR12], R36 ;  /* 0x0000002409007988 */ /* 0x0009e20008000c0c */
[----:B------:R-:W-:-:S02]  /*2500*/  F2FP.BF16.F32.PACK_AB R53, R55, R54 ;  /* 0x000000363735723e */ /* 0x000fc400000010ff */
[----:B------:R-:W-:Y:S01]  /*2510*/  F2FP.BF16.F32.PACK_AB R60, R61, R60 ;  /* 0x0000003c3d3c723e */ /* 0x000fe200000010ff */
[----:B------:R4:W-:Y:S01]  /*2520*/  STS.128 [R9+UR12+0x4000], R100 ;  /* 0x0040006409007988 */ /* 0x0009e20008000c0c */
        /* <DEDUP_REMOVED lines=13> */
[C---:B--2---:R-:W-:Y:S02]  /*2600*/  LOP3.LUT R4, R0.reuse, 0x60, RZ, 0x3c, !PT ;  /* 0x0000006000047812 */ /* 0x044fe400078e3cff */
[----:B------:R-:W-:Y:S02]  /*2610*/  F2FP.BF16.F32.PACK_AB R62, R65, R64 ;  /* 0x00000040413e723e */ /* 0x000fe400000010ff */
[----:B------:R-:W-:Y:S01]  /*2620*/  F2FP.BF16.F32.PACK_AB R63, R67, R66 ;  /* 0x00000042433f723e */ /* 0x000fe200000010ff */
[----:B------:R4:W-:Y:S01]  /*2630*/  STS.128 [R4+UR12], R52 ;  /* 0x0000003404007988 */ /* 0x0009e20008000c0c */
[----:B------:R-:W-:Y:S02]  /*2640*/  F2FP.BF16.F32.PACK_AB R126, R129, R128 ;  /* 0x00000080817e723e */ /* 0x000fe400000010ff */
[----:B------:R-:W-:Y:S01]  /*2650*/  F2FP.BF16.F32.PACK_AB R127, R131, R130 ;  /* 0x00000082837f723e */ /* 0x000fe200000010ff */
[----:B------:R4:W-:Y:S01]  /*2660*/  STS.128 [R4+UR12+0x4000], R116 ;  /* 0x0040007404007988 */ /* 0x0009e20008000c0c */
[----:B---3--:R-:W-:-:S05]  /*2670*/  LOP3.LUT R0, R0, 0x70, RZ, 0x3c, !PT ;  /* 0x0000007000007812 */ /* 0x008fca00078e3cff */
[----:B------:R4:W-:Y:S04]  /*2680*/  STS.128 [R0+UR12], R60 ;  /* 0x0000003c00007988 */ /* 0x0009e80008000c0c */
[----:B------:R4:W-:Y:S01]  /*2690*/  STS.128 [R0+UR12+0x4000], R124 ;  /* 0x0040007c00007988 */ /* 0x0009e20008000c0c */
[----:B------:R2:W-:Y:S06]  /*26a0*/  MEMBAR.ALL.CTA ;  /* 0x0000000000007992 */ /* 0x0005ec0000008000 */
[----:B--2---:R-:W2:Y:S02]  /*26b0*/  FENCE.VIEW.ASYNC.S ;  /* 0x00000000000073c6 */ /* 0x004ea40000000000 */
[----:B--2---:R-:W-:Y:S06]  /*26c0*/  BAR.SYNC.DEFER_BLOCKING 0x0 ;  /* 0x0000000000007b1d */ /* 0x004fec0000010000 */
[----:B------:R4:W-:Y:S01]  /*26d0*/  @UP1 UTMASTG.2D [UR4], [UR14] ;  /* 0x000000040e0013b5 */ /* 0x0009e20008008000 */
[----:B------:R0:W-:Y:S01]  /*26e0*/  UTMACMDFLUSH ;  /* 0x00000000000079b7 */ /* 0x0001e20000000000 */
[----:B------:R-:W-:-:S04]  /*26f0*/  DEPBAR.LE SB0, 0x0 ;  /* 0x000080000000791a */ /* 0x000fc80000000000 */
[----:B------:R-:W-:Y:S08]  /*2700*/  BAR.SYNC.DEFER_BLOCKING 0x0 ;  /* 0x0000000000007b1d */ /* 0x000ff00000010000 */
[----:B------:R-:W-:Y:S06]  /*2710*/  BAR.SYNC.DEFER_BLOCKING 0x0 ;  /* 0x0000000000007b1d */ /* 0x000fec0000010000 */
[----:B----4-:R-:W-:Y:S05]  /*2720*/  @P2 BRA `(.L_x_63) ;  /* 0x0000000000a02947 */ /* 0x010fea0003800000 */
[----:B------:R-:W2:Y:S01]  /*2730*/  S2UR UR5, SR_CgaCtaId ;  /* 0x00000000000579c3 */ /* 0x000ea20000008800 */
[----:B------:R-:W-:Y:S01]  /*2740*/  NOP ;  /* 0x0000000000007918 */ /* 0x000fe20000000000 */
[----:B------:R-:W-:Y:S01]  /*2750*/  UMOV UR4, 0x50 ;  /* 0x0000005000047882 */ /* 0x000fe20000000000 */
[----:B------:R-:W-:Y:S02]  /*2760*/  IMAD.U32 R0, RZ, RZ, UR32 ;  /* 0x00000020ff007e24 */ /* 0x000fe4000f8e00ff */
[----:B------:R-:W-:Y:S02]  /*2770*/  IMAD.MOV.U32 R3, RZ, RZ, 0xff ;  /* 0x000000ffff037424 */ /* 0x000fe400078e00ff */
[----:B------:R-:W-:Y:S01]  /*2780*/  IMAD.MOV.U32 R7, RZ, RZ, 0x1 ;  /* 0x00000001ff077424 */ /* 0x000fe200078e00ff */
[----:B------:R-:W-:-:S04]  /*2790*/  LOP3.LUT R0, R0, 0xffff, RZ, 0xc0, !PT ;  /* 0x0000ffff00007812 */ /* 0x000fc800078ec0ff */
[----:B------:R-:W-:-:S05]  /*27a0*/  SHF.R.U32.HI R0, RZ, 0x5, R0 ;  /* 0x00000005ff007819 */ /* 0x000fca0000011600 */
[----:B------:R-:W-:Y:S01]  /*27b0*/  VIADD R2, R0, 0x10 ;  /* 0x0000001000027836 */ /* 0x000fe20000000000 */
[----:B------:R-:W-:Y:S01]  /*27c0*/  SHF.L.U32 R0, R3, R0, RZ ;  /* 0x0000000003007219 */ /* 0x000fe200000006ff */
[----:B--2---:R-:W-:-:S03]  /*27d0*/  ULEA UR6, UR5, UR4, 0x18 ;  /* 0x0000000405067291 */ /* 0x004fc6000f8ec0ff */
[----:B------:R-:W-:-:S04]  /*27e0*/  SHF.L.U32 R3, R7, R2, RZ ;  /* 0x0000000207037219 */ /* 0x000fc800000006ff */
[----:B------:R-:W-:Y:S02]  /*27f0*/  LOP3.LUT R0, R3, R0, RZ, 0xfc, !PT ;  /* 0x0000000003007212 */ /* 0x000fe400078efcff */
[----:B------:R-:W2:Y:S02]  /*2800*/  LDS R5, [UR6] ;  /* 0x00000006ff057984 */ /* 0x000ea40008000800 */
[C---:B------:R-:W-:Y:S02]  /*2810*/  LOP3.LUT R2, R0.reuse, 0xffff, RZ, 0xc0, !PT ;  /* 0x0000ffff00027812 */ /* 0x040fe400078ec0ff */
[----:B--2---:R-:W-:-:S04]  /*2820*/  LOP3.LUT R3, R0, 0xffff, R5, 0x80, !PT ;  /* 0x0000ffff00037812 */ /* 0x004fc800078e8005 */
[----:B------:R-:W-:-:S13]  /*2830*/  ISETP.NE.AND P0, PT, R3, R2, PT ;  /* 0x000000020300720c */ /* 0x000fda0003f05270 */
[----:B------:R-:W-:Y:S05]  /*2840*/  @P0 BRA `(.L_x_64) ;  /* 0x0000000000500947 */ /* 0x000fea0003800000 */
[----:B------:R-:W-:Y:S02]  /*2850*/  SHF.R.U32.HI R5, RZ, 0x10, R5 ;  /* 0x00000010ff057819 */ /* 0x000fe40000011605 */
[----:B------:R-:W-:-:S04]  /*2860*/  SHF.R.U32.HI R2, RZ, 0x10, R0 ;  /* 0x00000010ff027819 */ /* 0x000fc80000011600 */
[----:B------:R-:W-:-:S04]  /*2870*/  LOP3.LUT R5, R5, R2, RZ, 0xc0, !PT ;  /* 0x0000000205057212 */ /* 0x000fc800078ec0ff */
[----:B------:R-:W-:-:S13]  /*2880*/  ISETP.NE.AND P0, PT, R5, R2, PT ;  /* 0x000000020500720c */ /* 0x000fda0003f05270 */
[----:B------:R-:W-:Y:S05]  /*2890*/  @P0 BRA `(.L_x_65) ;  /* 0x0000000000300947 */ /* 0x000fea0003800000 */
[----:B------:R-:W-:Y:S01]  /*28a0*/  R2UR UR4, R0 ;  /* 0x00000000000472ca */ /* 0x000fe200000e0000 */
[----:B------:R-:W-:Y:S01]  /*28b0*/  VOTEU.ANY UR5, UPT, PT ;  /* 0x0000000000057886 */ /* 0x000fe200038e0100 */
[----:B------:R-:W2:Y:S01]  /*28c0*/  S2R R0, SR_LANEID ;  /* 0x0000000000007919 */ /* 0x000ea20000000000 */
[----:B------:R-:W-:-:S10]  /*28d0*/  UFLO.U32 UR5, UR5 ;  /* 0x00000005000572bd */ /* 0x000fd400080e0000 */
[----:B------:R-:W-:-:S06]  /*28e0*/  ULOP3.LUT UR4, URZ, UR4, URZ, 0x33, !UPT ;  /* 0x00000004ff047292 */ /* 0x000fcc000f8e33ff */
[----:B------:R-:W-:-:S04]  /*28f0*/  IMAD.U32 R2, RZ, RZ, UR4 ;  /* 0x00000004ff027e24 */ /* 0x000fc8000f8e00ff */
[----:B------:R-:W3:Y:S02]  /*2900*/  REDUX UR7, R2 ;  /* 0x00000000020773c4 */ /* 0x000ee40000000000 */
[----:B------:R4:W-:Y:S01]  /*2910*/  UTCATOMSWS.AND URZ, UR4 ;  /* 0x0000000400ff79e3 */ /* 0x0009e20008000000 */
[----:B--2---:R-:W-:Y:S01]  /*2920*/  ISETP.EQ.U32.AND P0, PT, R0, UR5, PT ;  /* 0x0000000500007c0c */ /* 0x004fe2000bf02070 */
[----:B---3--:R-:W-:-:S12]  /*2930*/  IMAD.U32 R0, RZ, RZ, UR7 ;  /* 0x00000007ff007e24 */ /* 0x008fd8000f8e00ff */
[----:B------:R4:W-:Y:S01]  /*2940*/  @P0 ATOMS.AND RZ, [UR6], R0 ;  /* 0x00000000ffff098c */ /* 0x0009e2000a800006 */
[----:B------:R-:W-:Y:S05]  /*2950*/  BRA `(.L_x_63) ;  /* 0x0000000000147947 */ /* 0x000fea0003800000 */
.L_x_65:
[----:B------:R-:W-:-:S07]  /*2960*/  MOV R2, 0x2980 ;  /* 0x0000298000027802 */ /* 0x000fce0000000f00 */
[----:B-1----:R-:W-:Y:S05]  /*2970*/  CALL.REL.NOINC `($__internal_0_$__cuda_sm10x_tcgen05_guardrail_trap_col_being_dealloced_not_returned_by_alloc) ;  /* 0x0000000000447944 */ /* 0x002fea0003c00000 */
[----:B------:R-:W-:Y:S05]  /*2980*/  BRA `(.L_x_63) ;  /* 0x0000000000087947 */ /* 0x000fea0003800000 */
.L_x_64:
[----:B------:R-:W-:-:S07]  /*2990*/  MOV R2, 0x29b0 ;  /* 0x000029b000027802 */ /* 0x000fce0000000f00 */
[----:B-1----:R-:W-:Y:S05]  /*29a0*/  CALL.REL.NOINC `($__internal_2_$__cuda_sm10x_tcgen05_guardrail_trap_unallocated_columns_being_dealloced) ;  /* 0x0000000000507944 */ /* 0x002fea0003c00000 */
.L_x_63:
[----:B------:R-:W-:Y:S01]  /*29b0*/  NOP ;  /* 0x0000000000007918 */ /* 0x000fe20000000000 */
[----:B----4-:R-:W-:Y:S05]  /*29c0*/  EXIT ;  /* 0x000000000000794d */ /* 0x010fea0003800000 */
.L_x_54:
[----:B------:R-:W2:Y:S02]  /*29d0*/  SYNCS.PHASECHK.TRANS64.TRYWAIT P0, [UR12+0x6000], RZ ;  /* 0x006000ffff0075a7 */ /* 0x000ea4000800110c */
[----:B--2---:R-:W-:Y:S05]  /*29e0*/  @!P0 BRA `(.L_x_54) ;  /* 0xfffffffc00f88947 */ /* 0x004fea000383ffff */
[----:B------:R-:W-:Y:S05]  /*29f0*/  BRA `(.L_x_66) ;  /* 0xfffffff0003c7947 */ /* 0x000fea000383ffff */
.L_x_56:
[----:B------:R-:W2:Y:S02]  /*2a00*/  SYNCS.PHASECHK.TRANS64.TRYWAIT P1, [UR12+0x6010], RZ ;  /* 0x006010ffff0075a7 */ /* 0x000ea4000802110c */
[----:B--2---:R-:W-:Y:S05]  /*2a10*/  @!P1 BRA `(.L_x_56) ;  /* 0xfffffffc00f89947 */ /* 0x004fea000383ffff */
[----:B------:R-:W-:Y:S05]  /*2a20*/  BRA `(.L_x_67) ;  /* 0xfffffff000807947 */ /* 0x000fea000383ffff */
.L_x_57:
[----:B------:R-:W3:Y:S02]  /*2a30*/  SYNCS.PHASECHK.TRANS64.TRYWAIT P0, [UR12+0x6000], R3 ;  /* 0x00600003ff0075a7 */ /* 0x000ee4000800110c */
[----:B---3--:R-:W-:Y:S05]  /*2a40*/  @!P0 BRA `(.L_x_57) ;  /* 0xfffffffc00f88947 */ /* 0x008fea000383ffff */
[----:B------:R-:W-:Y:S05]  /*2a50*/  BRA `(.L_x_68) ;  /* 0xfffffff000f87947 */ /* 0x000fea000383ffff */
.L_x_59:
[----:B------:R-:W3:Y:S02]  /*2a60*/  SYNCS.PHASECHK.TRANS64.TRYWAIT P0, [UR12+0x6010], R3 ;  /* 0x00601003ff0075a7 */ /* 0x000ee4000800110c */
[----:B---3--:R-:W-:Y:S05]  /*2a70*/  @!P0 BRA `(.L_x_59) ;  /* 0xfffffffc00f88947 */ /* 0x008fea000383ffff */
[----:B------:R-:W-:Y:S05]  /*2a80*/  BRA `(.L_x_69) ;  /* 0xfffffff400307947 */ /* 0x000fea000383ffff */
        .weak           $__internal_0_$__cuda_sm10x_tcgen05_guardrail_trap_col_being_dealloced_not_returned_by_alloc
        .type           $__internal_0_$__cuda_sm10x_tcgen05_guardrail_trap_col_being_dealloced_not_returned_by_alloc,@function
        .size           $__internal_0_$__cuda_sm10x_tcgen05_guardrail_trap_col_being_dealloced_not_returned_by_alloc,($__internal_1_$__cuda_sm10x_tcgen05_guardrail_trap_phase_invalid_during_alloc - $__internal_0_$__cuda_sm10x_tcgen05_guardrail_trap_col_being_dealloced_not_returned_by_alloc)
$__internal_0_$__cuda_sm10x_tcgen05_guardrail_trap_col_being_dealloced_not_returned_by_alloc:
[----:B------:R-:W-:Y:S05]  /*2a90*/  BPT.TRAP 0x1 ;  /* 0x000000040000795c */ /* 0x000fea0000300000 */
[----:B------:R-:W-:-:S04]  /*2aa0*/  IMAD.MOV.U32 R3, RZ, RZ, 0x0 ;  /* 0x00000000ff037424 */ /* 0x000fc800078e00ff */
[----:B------:R-:W-:Y:S05]  /*2ab0*/  RET.REL.NODEC R2 `(gluon_tcgen05) ;  /* 0xffffffd402507950 */ /* 0x000fea0003c3ffff */
        .weak           $__internal_1_$__cuda_sm10x_tcgen05_guardrail_trap_phase_invalid_during_alloc
        .type           $__internal_1_$__cuda_sm10x_tcgen05_guardrail_trap_phase_invalid_during_alloc,@function
        .size           $__internal_1_$__cuda_sm10x_tcgen05_guardrail_trap_phase_invalid_during_alloc,($__internal_2_$__cuda_sm10x_tcgen05_guardrail_trap_unallocated_columns_being_dealloced - $__internal_1_$__cuda_sm10x_tcgen05_guardrail_trap_phase_invalid_during_alloc)
$__internal_1_$__cuda_sm10x_tcgen05_guardrail_trap_phase_invalid_during_alloc:
[----:B------:R-:W-:Y:S05]  /*2ac0*/  BPT.TRAP 0x1 ;  /* 0x000000040000795c */ /* 0x000fea0000300000 */
[----:B------:R-:W-:-:S04]  /*2ad0*/  IMAD.MOV.U32 R3, RZ, RZ, 0x0 ;  /* 0x00000000ff037424 */ /* 0x000fc800078e00ff */
[----:B------:R-:W-:Y:S05]  /*2ae0*/  RET.REL.NODEC R2 `(gluon_tcgen05) ;  /* 0xffffffd402447950 */ /* 0x000fea0003c3ffff */
        .weak           $__internal_2_$__cuda_sm10x_tcgen05_guardrail_trap_unallocated_columns_being_dealloced
        .type           $__internal_2_$__cuda_sm10x_tcgen05_guardrail_trap_unallocated_columns_being_dealloced,@function
        .size           $__internal_2_$__cuda_sm10x_tcgen05_guardrail_trap_unallocated_columns_being_dealloced,(.L_x_73 - $__internal_2_$__cuda_sm10x_tcgen05_guardrail_trap_unallocated_columns_being_dealloced)
$__internal_2_$__cuda_sm10x_tcgen05_guardrail_trap_unallocated_columns_being_dealloced:
[----:B------:R-:W-:Y:S05]  /*2af0*/  BPT.TRAP 0x1 ;  /* 0x000000040000795c */ /* 0x000fea0000300000 */
[----:B------:R-:W-:-:S04]  /*2b00*/  IMAD.MOV.U32 R3, RZ, RZ, 0x0 ;  /* 0x00000000ff037424 */ /* 0x000fc800078e00ff */
[----:B------:R-:W-:Y:S05]  /*2b10*/  RET.REL.NODEC R2 `(gluon_tcgen05) ;  /* 0xffffffd402387950 */ /* 0x000fea0003c3ffff */
.L_x_70:
[----:B------:R-:W-:-:S00]  /*2b20*/  BRA `(.L_x_70) ;  /* 0xfffffffc00fc7947 */ /* 0x000fc0000383ffff */
[----:B------:R-:W-:-:S00]  /*2b30*/  NOP ;  /* 0x0000000000007918 */ /* 0x000fc00000000000 */
        /* <DEDUP_REMOVED lines=12> */
.L_x_73:


//--------------------- .nv.shared.gluon_tcgen05  --------------------------
	.section	.nv.shared.gluon_tcgen05,"aw",@nobits
	.sectionflags	@""
	.align	16
	.zero		1024


//--------------------- .nv.shared.reserved.0     --------------------------
	.section	.nv.shared.reserved.0,"aw",@nobits
	.align	8
	.weak		__nv_reservedSMEM_offset_0_alias
	.size		__nv_reservedSMEM_offset_0_alias, 0, 64
	.other		__nv_reservedSMEM_offset_0_alias,@"STO_CUDA_RESERVED_SHARED STV_DEFAULT"
__nv_reservedSMEM_offset_0_alias:
	.zero		0
.nv.shared.reserved.0:
	.zero		64
	.weak		__nv_reservedSMEM_allocation_phase
	.type		__nv_reservedSMEM_allocation_phase,@object
	.size		__nv_reservedSMEM_allocation_phase,(.L_0 - __nv_reservedSMEM_allocation_phase)
__nv_reservedSMEM_allocation_phase:
	.zero		1
.L_0:
	.zero		7
	.weak		__nv_reservedSMEM_devtool_atexit_pc
	.type		__nv_reservedSMEM_devtool_atexit_pc,@object
	.size		__nv_reservedSMEM_devtool_atexit_pc,(__nv_reservedSMEM_allocation_mask - __nv_reservedSMEM_devtool_atexit_pc)
__nv_reservedSMEM_devtool_atexit_pc:
	.zero		8
	.weak		__nv_reservedSMEM_allocation_mask
	.type		__nv_reservedSMEM_allocation_mask,@object
	.size		__nv_reservedSMEM_allocation_mask,(.L_2 - __nv_reservedSMEM_allocation_mask)
__nv_reservedSMEM_allocation_mask:
	.zero		4
.L_2:


//--------------------- .nv.constant0.gluon_tcgen05 --------------------------
	.section	.nv.constant0.gluon_tcgen05,"a",@progbits
	.sectionflags	@""
	.align	4
.nv.constant0.gluon_tcgen05:
	.zero		976


//--------------------- SYMBOLS --------------------------

	.type		.nv.reservedSmem.offset0,@object
	.size		.nv.reservedSmem.offset0,0x4
	.type		.nv.reservedSmem.cap,@object
	.size		.nv.reservedSmem.cap,0x4
